//
// Generated by NVIDIA NVVM Compiler
//
// Compiler Build ID: CL-36424714
// Cuda compilation tools, release 13.0, V13.0.88
// Based on NVVM 20.0.0
//

.version 9.0
.target sm_100
.address_size 64

	// .globl	_Z14mma_matmul_1_0PK6__halfS1_Pfiii
// _ZZ14mma_matmul_1_0PK6__halfS1_PfiiiE2As has been demoted
// _ZZ14mma_matmul_1_0PK6__halfS1_PfiiiE2Bs has been demoted
// _ZZ14mma_matmul_1_1PK6__halfS1_PfiiiE2As has been demoted
// _ZZ14mma_matmul_1_1PK6__halfS1_PfiiiE2Bs has been demoted

.visible .entry _Z14mma_matmul_1_0PK6__halfS1_Pfiii(
	.param .u64 .ptr .align 1 _Z14mma_matmul_1_0PK6__halfS1_Pfiii_param_0,
	.param .u64 .ptr .align 1 _Z14mma_matmul_1_0PK6__halfS1_Pfiii_param_1,
	.param .u64 .ptr .align 1 _Z14mma_matmul_1_0PK6__halfS1_Pfiii_param_2,
	.param .u32 _Z14mma_matmul_1_0PK6__halfS1_Pfiii_param_3,
	.param .u32 _Z14mma_matmul_1_0PK6__halfS1_Pfiii_param_4,
	.param .u32 _Z14mma_matmul_1_0PK6__halfS1_Pfiii_param_5
)
.maxntid 256
{
	.reg .pred 	%p<7>;
	.reg .b16 	%rs<113>;
	.reg .b32 	%r<180>;
	.reg .b32 	%f<122>;
	.reg .b64 	%rd<44>;
	// demoted variable
	.shared .align 2 .b8 _ZZ14mma_matmul_1_0PK6__halfS1_PfiiiE2As[1024];
	// demoted variable
	.shared .align 2 .b8 _ZZ14mma_matmul_1_0PK6__halfS1_PfiiiE2Bs[1024];
	ld.param.u64 	%rd4, [_Z14mma_matmul_1_0PK6__halfS1_Pfiii_param_1];
	ld.param.u32 	%r41, [_Z14mma_matmul_1_0PK6__halfS1_Pfiii_param_5];
	cvta.to.global.u64 	%rd1, %rd4;
	mov.u32 	%r42, %ctaid.y;
	shl.b32 	%r1, %r42, 5;
	mov.u32 	%r43, %ctaid.x;
	shl.b32 	%r2, %r43, 5;
	mov.u32 	%r3, %tid.x;
	mov.u32 	%r4, %tid.y;
	mov.u32 	%r44, %ntid.x;
	mad.lo.s32 	%r45, %r4, %r44, %r3;
	shr.u32 	%r46, %r45, 2;
	and.b32  	%r5, %r46, 24;
	shr.u32 	%r47, %r45, 3;
	and.b32  	%r6, %r47, 32752;
	and.b32  	%r7, %r46, 7;
	and.b32  	%r8, %r45, 3;
	setp.lt.s32 	%p1, %r41, 1;
	mov.f32 	%f118, 0f00000000;
	mov.f32 	%f119, %f118;
	mov.f32 	%f120, %f118;
	mov.f32 	%f121, %f118;
	@%p1 bra 	$L__BB0_9;
	add.s32 	%r9, %r1, %r4;
	mad.lo.s32 	%r10, %r41, %r9, %r3;
	add.s32 	%r49, %r6, %r7;
	shl.b32 	%r50, %r49, 5;
	mov.u32 	%r51, _ZZ14mma_matmul_1_0PK6__halfS1_PfiiiE2As;
	add.s32 	%r52, %r51, %r50;
	shl.b32 	%r53, %r8, 2;
	add.s32 	%r11, %r52, %r53;
	shl.b32 	%r54, %r8, 7;
	mov.u32 	%r55, _ZZ14mma_matmul_1_0PK6__halfS1_PfiiiE2Bs;
	add.s32 	%r56, %r55, %r54;
	add.s32 	%r57, %r5, %r7;
	shl.b32 	%r58, %r57, 1;
	add.s32 	%r12, %r56, %r58;
	add.s32 	%r13, %r41, -1;
	shr.u32 	%r59, %r13, 4;
	add.s32 	%r14, %r59, 1;
	setp.lt.u32 	%p2, %r41, 49;
	mov.f32 	%f121, 0f00000000;
	mov.b32 	%r178, 0;
	mov.f32 	%f120, %f121;
	mov.f32 	%f119, %f121;
	mov.f32 	%f118, %f121;
	@%p2 bra 	$L__BB0_4;
	add.s32 	%r61, %r4, 16;
	mad.lo.s32 	%r62, %r41, %r61, %r3;
	add.s32 	%r176, %r62, %r2;
	add.s32 	%r63, %r4, 32;
	mad.lo.s32 	%r64, %r41, %r63, %r3;
	add.s32 	%r175, %r64, %r2;
	add.s32 	%r65, %r4, 48;
	mad.lo.s32 	%r66, %r41, %r65, %r3;
	add.s32 	%r174, %r66, %r2;
	and.b32  	%r67, %r14, 536870908;
	neg.s32 	%r173, %r67;
	mad.lo.s32 	%r68, %r4, %r41, %r3;
	add.s32 	%r172, %r68, %r2;
	add.s32 	%r69, %r9, 16;
	mad.lo.s32 	%r171, %r41, %r69, %r3;
	mov.f32 	%f121, 0f00000000;
	mov.b32 	%r178, 0;
	mov.u32 	%r170, %r10;
$L__BB0_3:
	.pragma "nounroll";
	ld.param.u64 	%rd40, [_Z14mma_matmul_1_0PK6__halfS1_Pfiii_param_0];
	mul.wide.s32 	%rd5, %r172, 2;
	add.s64 	%rd6, %rd1, %rd5;
	mul.wide.s32 	%rd7, %r171, 2;
	cvta.to.global.u64 	%rd8, %rd40;
	add.s64 	%rd9, %rd8, 64;
	add.s64 	%rd10, %rd9, %rd7;
	mul.wide.s32 	%rd11, %r170, 2;
	add.s64 	%rd12, %rd9, %rd11;
	ld.global.u16 	%rs1, [%rd12+-64];
	shl.b32 	%r94, %r4, 5;
	mov.u32 	%r95, _ZZ14mma_matmul_1_0PK6__halfS1_PfiiiE2As;
	add.s32 	%r96, %r95, %r94;
	shl.b32 	%r97, %r3, 1;
	add.s32 	%r98, %r96, %r97;
	st.shared.u16 	[%r98], %rs1;
	ld.global.u16 	%rs2, [%rd10+-64];
	st.shared.u16 	[%r98+512], %rs2;
	ld.global.u16 	%rs3, [%rd6];
	shl.b32 	%r99, %r4, 6;
	mov.u32 	%r100, _ZZ14mma_matmul_1_0PK6__halfS1_PfiiiE2Bs;
	add.s32 	%r101, %r100, %r99;
	add.s32 	%r102, %r101, %r97;
	st.shared.u16 	[%r102], %rs3;
	ld.global.u16 	%rs4, [%rd6+32];
	st.shared.u16 	[%r102+32], %rs4;
	bar.sync 	0;
	ld.shared.u16 	%rs5, [%r11];
	ld.shared.u16 	%rs6, [%r11+2];
	mov.b32 	%r70, {%rs5, %rs6};
	ld.shared.u16 	%rs7, [%r11+256];
	ld.shared.u16 	%rs8, [%r11+258];
	mov.b32 	%r71, {%rs7, %rs8};
	ld.shared.u16 	%rs9, [%r11+16];
	ld.shared.u16 	%rs10, [%r11+18];
	mov.b32 	%r72, {%rs9, %rs10};
	ld.shared.u16 	%rs11, [%r11+272];
	ld.shared.u16 	%rs12, [%r11+274];
	mov.b32 	%r73, {%rs11, %rs12};
	ld.shared.u16 	%rs13, [%r12];
	ld.shared.u16 	%rs14, [%r12+64];
	mov.b32 	%r74, {%rs13, %rs14};
	ld.shared.u16 	%rs15, [%r12+512];
	ld.shared.u16 	%rs16, [%r12+576];
	mov.b32 	%r75, {%rs15, %rs16};
	// begin inline asm
	mma.sync.aligned.m16n8k16.row.col.f32.f16.f16.f32 {%f41,%f42,%f43,%f44}, {%r70,%r71,%r72,%r73}, {%r74,%r75}, {%f121,%f120,%f119,%f118};

	// end inline asm
	bar.sync 	0;
	ld.global.u16 	%rs17, [%rd12+-32];
	st.shared.u16 	[%r98], %rs17;
	ld.global.u16 	%rs18, [%rd10+-32];
	st.shared.u16 	[%r98+512], %rs18;
	mul.wide.s32 	%rd13, %r176, 2;
	add.s64 	%rd14, %rd1, %rd13;
	ld.global.u16 	%rs19, [%rd14];
	st.shared.u16 	[%r102], %rs19;
	ld.global.u16 	%rs20, [%rd14+32];
	st.shared.u16 	[%r102+32], %rs20;
	bar.sync 	0;
	ld.shared.u16 	%rs21, [%r11];
	ld.shared.u16 	%rs22, [%r11+2];
	mov.b32 	%r76, {%rs21, %rs22};
	ld.shared.u16 	%rs23, [%r11+256];
	ld.shared.u16 	%rs24, [%r11+258];
	mov.b32 	%r77, {%rs23, %rs24};
	ld.shared.u16 	%rs25, [%r11+16];
	ld.shared.u16 	%rs26, [%r11+18];
	mov.b32 	%r78, {%rs25, %rs26};
	ld.shared.u16 	%rs27, [%r11+272];
	ld.shared.u16 	%rs28, [%r11+274];
	mov.b32 	%r79, {%rs27, %rs28};
	ld.shared.u16 	%rs29, [%r12];
	ld.shared.u16 	%rs30, [%r12+64];
	mov.b32 	%r80, {%rs29, %rs30};
	ld.shared.u16 	%rs31, [%r12+512];
	ld.shared.u16 	%rs32, [%r12+576];
	mov.b32 	%r81, {%rs31, %rs32};
	// begin inline asm
	mma.sync.aligned.m16n8k16.row.col.f32.f16.f16.f32 {%f49,%f50,%f51,%f52}, {%r76,%r77,%r78,%r79}, {%r80,%r81}, {%f41,%f42,%f43,%f44};

	// end inline asm
	bar.sync 	0;
	ld.global.u16 	%rs33, [%rd12];
	st.shared.u16 	[%r98], %rs33;
	ld.global.u16 	%rs34, [%rd10];
	st.shared.u16 	[%r98+512], %rs34;
	mul.wide.s32 	%rd15, %r175, 2;
	add.s64 	%rd16, %rd1, %rd15;
	ld.global.u16 	%rs35, [%rd16];
	st.shared.u16 	[%r102], %rs35;
	ld.global.u16 	%rs36, [%rd16+32];
	st.shared.u16 	[%r102+32], %rs36;
	bar.sync 	0;
	ld.shared.u16 	%rs37, [%r11];
	ld.shared.u16 	%rs38, [%r11+2];
	mov.b32 	%r82, {%rs37, %rs38};
	ld.shared.u16 	%rs39, [%r11+256];
	ld.shared.u16 	%rs40, [%r11+258];
	mov.b32 	%r83, {%rs39, %rs40};
	ld.shared.u16 	%rs41, [%r11+16];
	ld.shared.u16 	%rs42, [%r11+18];
	mov.b32 	%r84, {%rs41, %rs42};
	ld.shared.u16 	%rs43, [%r11+272];
	ld.shared.u16 	%rs44, [%r11+274];
	mov.b32 	%r85, {%rs43, %rs44};
	ld.shared.u16 	%rs45, [%r12];
	ld.shared.u16 	%rs46, [%r12+64];
	mov.b32 	%r86, {%rs45, %rs46};
	ld.shared.u16 	%rs47, [%r12+512];
	ld.shared.u16 	%rs48, [%r12+576];
	mov.b32 	%r87, {%rs47, %rs48};
	// begin inline asm
	mma.sync.aligned.m16n8k16.row.col.f32.f16.f16.f32 {%f57,%f58,%f59,%f60}, {%r82,%r83,%r84,%r85}, {%r86,%r87}, {%f49,%f50,%f51,%f52};

	// end inline asm
	bar.sync 	0;
	ld.global.u16 	%rs49, [%rd12+32];
	st.shared.u16 	[%r98], %rs49;
	ld.global.u16 	%rs50, [%rd10+32];
	st.shared.u16 	[%r98+512], %rs50;
	mul.wide.s32 	%rd17, %r174, 2;
	add.s64 	%rd18, %rd1, %rd17;
	ld.global.u16 	%rs51, [%rd18];
	st.shared.u16 	[%r102], %rs51;
	ld.global.u16 	%rs52, [%rd18+32];
	st.shared.u16 	[%r102+32], %rs52;
	bar.sync 	0;
	ld.shared.u16 	%rs53, [%r11];
	ld.shared.u16 	%rs54, [%r11+2];
	mov.b32 	%r88, {%rs53, %rs54};
	ld.shared.u16 	%rs55, [%r11+256];
	ld.shared.u16 	%rs56, [%r11+258];
	mov.b32 	%r89, {%rs55, %rs56};
	ld.shared.u16 	%rs57, [%r11+16];
	ld.shared.u16 	%rs58, [%r11+18];
	mov.b32 	%r90, {%rs57, %rs58};
	ld.shared.u16 	%rs59, [%r11+272];
	ld.shared.u16 	%rs60, [%r11+274];
	mov.b32 	%r91, {%rs59, %rs60};
	ld.shared.u16 	%rs61, [%r12];
	ld.shared.u16 	%rs62, [%r12+64];
	mov.b32 	%r92, {%rs61, %rs62};
	ld.shared.u16 	%rs63, [%r12+512];
	ld.shared.u16 	%rs64, [%r12+576];
	mov.b32 	%r93, {%rs63, %rs64};
	// begin inline asm
	mma.sync.aligned.m16n8k16.row.col.f32.f16.f16.f32 {%f121,%f120,%f119,%f118}, {%r88,%r89,%r90,%r91}, {%r92,%r93}, {%f57,%f58,%f59,%f60};

	// end inline asm
	bar.sync 	0;
	add.s32 	%r178, %r178, 64;
	shl.b32 	%r103, %r41, 6;
	add.s32 	%r176, %r176, %r103;
	add.s32 	%r175, %r175, %r103;
	add.s32 	%r174, %r174, %r103;
	add.s32 	%r173, %r173, 4;
	add.s32 	%r172, %r172, %r103;
	add.s32 	%r171, %r171, 64;
	add.s32 	%r170, %r170, 64;
	setp.ne.s32 	%p3, %r173, 0;
	@%p3 bra 	$L__BB0_3;
$L__BB0_4:
	shr.u32 	%r105, %r13, 4;
	add.s32 	%r106, %r105, 1;
	and.b32  	%r104, %r106, 3;
	setp.eq.s32 	%p4, %r104, 0;
	@%p4 bra 	$L__BB0_9;
	setp.eq.s32 	%p5, %r104, 1;
	@%p5 bra 	$L__BB0_7;
	ld.param.u64 	%rd41, [_Z14mma_matmul_1_0PK6__halfS1_Pfiii_param_0];
	add.s32 	%r119, %r10, %r178;
	cvta.to.global.u64 	%rd19, %rd41;
	mul.wide.s32 	%rd20, %r119, 2;
	add.s64 	%rd21, %rd19, %rd20;
	ld.global.u16 	%rs65, [%rd21];
	shl.b32 	%r120, %r4, 5;
	mov.u32 	%r121, _ZZ14mma_matmul_1_0PK6__halfS1_PfiiiE2As;
	add.s32 	%r122, %r121, %r120;
	shl.b32 	%r123, %r3, 1;
	add.s32 	%r124, %r122, %r123;
	st.shared.u16 	[%r124], %rs65;
	shl.b32 	%r125, %r41, 4;
	add.s32 	%r126, %r119, %r125;
	mul.wide.s32 	%rd22, %r126, 2;
	add.s64 	%rd23, %rd19, %rd22;
	ld.global.u16 	%rs66, [%rd23];
	st.shared.u16 	[%r124+512], %rs66;
	add.s32 	%r127, %r178, %r4;
	mad.lo.s32 	%r128, %r127, %r41, %r2;
	add.s32 	%r129, %r128, %r3;
	mul.wide.s32 	%rd24, %r129, 2;
	add.s64 	%rd25, %rd1, %rd24;
	ld.global.u16 	%rs67, [%rd25];
	shl.b32 	%r130, %r4, 6;
	mov.u32 	%r131, _ZZ14mma_matmul_1_0PK6__halfS1_PfiiiE2Bs;
	add.s32 	%r132, %r131, %r130;
	add.s32 	%r133, %r132, %r123;
	st.shared.u16 	[%r133], %rs67;
	ld.global.u16 	%rs68, [%rd25+32];
	st.shared.u16 	[%r133+32], %rs68;
	bar.sync 	0;
	ld.shared.u16 	%rs69, [%r11];
	ld.shared.u16 	%rs70, [%r11+2];
	mov.b32 	%r107, {%rs69, %rs70};
	ld.shared.u16 	%rs71, [%r11+256];
	ld.shared.u16 	%rs72, [%r11+258];
	mov.b32 	%r108, {%rs71, %rs72};
	ld.shared.u16 	%rs73, [%r11+16];
	ld.shared.u16 	%rs74, [%r11+18];
	mov.b32 	%r109, {%rs73, %rs74};
	ld.shared.u16 	%rs75, [%r11+272];
	ld.shared.u16 	%rs76, [%r11+274];
	mov.b32 	%r110, {%rs75, %rs76};
	ld.shared.u16 	%rs77, [%r12];
	ld.shared.u16 	%rs78, [%r12+64];
	mov.b32 	%r111, {%rs77, %rs78};
	ld.shared.u16 	%rs79, [%r12+512];
	ld.shared.u16 	%rs80, [%r12+576];
	mov.b32 	%r112, {%rs79, %rs80};
	// begin inline asm
	mma.sync.aligned.m16n8k16.row.col.f32.f16.f16.f32 {%f74,%f75,%f76,%f77}, {%r107,%r108,%r109,%r110}, {%r111,%r112}, {%f121,%f120,%f119,%f118};

	// end inline asm
	bar.sync 	0;
	ld.global.u16 	%rs81, [%rd21+32];
	st.shared.u16 	[%r124], %rs81;
	ld.global.u16 	%rs82, [%rd23+32];
	st.shared.u16 	[%r124+512], %rs82;
	add.s32 	%r134, %r127, 16;
	mad.lo.s32 	%r135, %r134, %r41, %r2;
	add.s32 	%r136, %r135, %r3;
	mul.wide.s32 	%rd26, %r136, 2;
	add.s64 	%rd27, %rd1, %rd26;
	ld.global.u16 	%rs83, [%rd27];
	st.shared.u16 	[%r133], %rs83;
	ld.global.u16 	%rs84, [%rd27+32];
	st.shared.u16 	[%r133+32], %rs84;
	bar.sync 	0;
	ld.shared.u16 	%rs85, [%r11];
	ld.shared.u16 	%rs86, [%r11+2];
	mov.b32 	%r113, {%rs85, %rs86};
	ld.shared.u16 	%rs87, [%r11+256];
	ld.shared.u16 	%rs88, [%r11+258];
	mov.b32 	%r114, {%rs87, %rs88};
	ld.shared.u16 	%rs89, [%r11+16];
	ld.shared.u16 	%rs90, [%r11+18];
	mov.b32 	%r115, {%rs89, %rs90};
	ld.shared.u16 	%rs91, [%r11+272];
	ld.shared.u16 	%rs92, [%r11+274];
	mov.b32 	%r116, {%rs91, %rs92};
	ld.shared.u16 	%rs93, [%r12];
	ld.shared.u16 	%rs94, [%r12+64];
	mov.b32 	%r117, {%rs93, %rs94};
	ld.shared.u16 	%rs95, [%r12+512];
	ld.shared.u16 	%rs96, [%r12+576];
	mov.b32 	%r118, {%rs95, %rs96};
	// begin inline asm
	mma.sync.aligned.m16n8k16.row.col.f32.f16.f16.f32 {%f121,%f120,%f119,%f118}, {%r113,%r114,%r115,%r116}, {%r117,%r118}, {%f74,%f75,%f76,%f77};

	// end inline asm
	bar.sync 	0;
	add.s32 	%r178, %r178, 32;
$L__BB0_7:
	and.b32  	%r137, %r13, 16;
	setp.ne.s32 	%p6, %r137, 0;
	@%p6 bra 	$L__BB0_9;
	ld.param.u64 	%rd42, [_Z14mma_matmul_1_0PK6__halfS1_Pfiii_param_0];
	add.s32 	%r144, %r10, %r178;
	cvta.to.global.u64 	%rd28, %rd42;
	mul.wide.s32 	%rd29, %r144, 2;
	add.s64 	%rd30, %rd28, %rd29;
	ld.global.u16 	%rs97, [%rd30];
	shl.b32 	%r145, %r4, 5;
	mov.u32 	%r146, _ZZ14mma_matmul_1_0PK6__halfS1_PfiiiE2As;
	add.s32 	%r147, %r146, %r145;
	shl.b32 	%r148, %r3, 1;
	add.s32 	%r149, %r147, %r148;
	st.shared.u16 	[%r149], %rs97;
	shl.b32 	%r150, %r41, 4;
	add.s32 	%r151, %r144, %r150;
	mul.wide.s32 	%rd31, %r151, 2;
	add.s64 	%rd32, %rd28, %rd31;
	ld.global.u16 	%rs98, [%rd32];
	st.shared.u16 	[%r149+512], %rs98;
	add.s32 	%r152, %r178, %r4;
	mad.lo.s32 	%r153, %r152, %r41, %r2;
	add.s32 	%r154, %r153, %r3;
	mul.wide.s32 	%rd33, %r154, 2;
	add.s64 	%rd34, %rd1, %rd33;
	ld.global.u16 	%rs99, [%rd34];
	shl.b32 	%r155, %r4, 6;
	mov.u32 	%r156, _ZZ14mma_matmul_1_0PK6__halfS1_PfiiiE2Bs;
	add.s32 	%r157, %r156, %r155;
	add.s32 	%r158, %r157, %r148;
	st.shared.u16 	[%r158], %rs99;
	ld.global.u16 	%rs100, [%rd34+32];
	st.shared.u16 	[%r158+32], %rs100;
	bar.sync 	0;
	ld.shared.u16 	%rs101, [%r11];
	ld.shared.u16 	%rs102, [%r11+2];
	mov.b32 	%r138, {%rs101, %rs102};
	ld.shared.u16 	%rs103, [%r11+256];
	ld.shared.u16 	%rs104, [%r11+258];
	mov.b32 	%r139, {%rs103, %rs104};
	ld.shared.u16 	%rs105, [%r11+16];
	ld.shared.u16 	%rs106, [%r11+18];
	mov.b32 	%r140, {%rs105, %rs106};
	ld.shared.u16 	%rs107, [%r11+272];
	ld.shared.u16 	%rs108, [%r11+274];
	mov.b32 	%r141, {%rs107, %rs108};
	ld.shared.u16 	%rs109, [%r12];
	ld.shared.u16 	%rs110, [%r12+64];
	mov.b32 	%r142, {%rs109, %rs110};
	ld.shared.u16 	%rs111, [%r12+512];
	ld.shared.u16 	%rs112, [%r12+576];
	mov.b32 	%r143, {%rs111, %rs112};
	// begin inline asm
	mma.sync.aligned.m16n8k16.row.col.f32.f16.f16.f32 {%f121,%f120,%f119,%f118}, {%r138,%r139,%r140,%r141}, {%r142,%r143}, {%f121,%f120,%f119,%f118};

	// end inline asm
	bar.sync 	0;
$L__BB0_9:
	ld.param.u32 	%r169, [_Z14mma_matmul_1_0PK6__halfS1_Pfiii_param_4];
	ld.param.u64 	%rd43, [_Z14mma_matmul_1_0PK6__halfS1_Pfiii_param_2];
	cvta.to.global.u64 	%rd35, %rd43;
	mov.u32 	%r159, %ctaid.y;
	shl.b32 	%r160, %r159, 5;
	add.s32 	%r161, %r6, %r160;
	add.s32 	%r162, %r161, %r7;
	shl.b32 	%r163, %r8, 1;
	add.s32 	%r164, %r5, %r2;
	add.s32 	%r165, %r164, %r163;
	mad.lo.s32 	%r166, %r162, %r169, %r165;
	mul.wide.s32 	%rd36, %r166, 4;
	add.s64 	%rd37, %rd35, %rd36;
	st.global.f32 	[%rd37], %f121;
	st.global.f32 	[%rd37+4], %f120;
	shl.b32 	%r167, %r169, 3;
	add.s32 	%r168, %r166, %r167;
	mul.wide.s32 	%rd38, %r168, 4;
	add.s64 	%rd39, %rd35, %rd38;
	st.global.f32 	[%rd39], %f119;
	st.global.f32 	[%rd39+4], %f118;
	ret;

}
	// .globl	_Z14mma_matmul_1_1PK6__halfS1_Pfiii
.visible .entry _Z14mma_matmul_1_1PK6__halfS1_Pfiii(
	.param .u64 .ptr .align 1 _Z14mma_matmul_1_1PK6__halfS1_Pfiii_param_0,
	.param .u64 .ptr .align 1 _Z14mma_matmul_1_1PK6__halfS1_Pfiii_param_1,
	.param .u64 .ptr .align 1 _Z14mma_matmul_1_1PK6__halfS1_Pfiii_param_2,
	.param .u32 _Z14mma_matmul_1_1PK6__halfS1_Pfiii_param_3,
	.param .u32 _Z14mma_matmul_1_1PK6__halfS1_Pfiii_param_4,
	.param .u32 _Z14mma_matmul_1_1PK6__halfS1_Pfiii_param_5
)
.maxntid 256
{
	.reg .pred 	%p<3>;
	.reg .b16 	%rs<33>;
	.reg .b32 	%r<101>;
	.reg .b32 	%f<115>;
	.reg .b64 	%rd<26>;
	// demoted variable
	.shared .align 2 .b8 _ZZ14mma_matmul_1_1PK6__halfS1_PfiiiE2As[2048];
	// demoted variable
	.shared .align 2 .b8 _ZZ14mma_matmul_1_1PK6__halfS1_PfiiiE2Bs[2048];
	ld.param.u64 	%rd3, [_Z14mma_matmul_1_1PK6__halfS1_Pfiii_param_0];
	ld.param.u64 	%rd4, [_Z14mma_matmul_1_1PK6__halfS1_Pfiii_param_1];
	ld.param.u32 	%r32, [_Z14mma_matmul_1_1PK6__halfS1_Pfiii_param_5];
	mov.u32 	%r33, %ctaid.y;
	shl.b32 	%r1, %r33, 6;
	mov.u32 	%r34, %ctaid.x;
	shl.b32 	%r2, %r34, 6;
	mov.u32 	%r3, %tid.x;
	mov.u32 	%r4, %tid.y;
	mov.u32 	%r35, %ntid.x;
	mad.lo.s32 	%r36, %r4, %r35, %r3;
	shr.u32 	%r37, %r36, 2;
	and.b32  	%r5, %r37, 24;
	shr.u32 	%r38, %r36, 3;
	and.b32  	%r6, %r38, 32752;
	and.b32  	%r7, %r37, 7;
	and.b32  	%r8, %r36, 3;
	setp.lt.s32 	%p1, %r32, 1;
	mov.f32 	%f99, 0f00000000;
	mov.f32 	%f100, %f99;
	mov.f32 	%f101, %f99;
	mov.f32 	%f102, %f99;
	mov.f32 	%f103, %f99;
	mov.f32 	%f104, %f99;
	mov.f32 	%f105, %f99;
	mov.f32 	%f106, %f99;
	mov.f32 	%f107, %f99;
	mov.f32 	%f108, %f99;
	mov.f32 	%f109, %f99;
	mov.f32 	%f110, %f99;
	mov.f32 	%f111, %f99;
	mov.f32 	%f112, %f99;
	mov.f32 	%f113, %f99;
	mov.f32 	%f114, %f99;
	@%p1 bra 	$L__BB1_3;
	cvta.to.global.u64 	%rd1, %rd3;
	shl.b32 	%r40, %r3, 1;
	mov.u32 	%r41, _ZZ14mma_matmul_1_1PK6__halfS1_PfiiiE2As;
	add.s32 	%r42, %r41, %r40;
	shl.b32 	%r43, %r4, 7;
	mov.u32 	%r44, _ZZ14mma_matmul_1_1PK6__halfS1_PfiiiE2Bs;
	add.s32 	%r45, %r44, %r43;
	add.s32 	%r46, %r7, %r6;
	shl.b32 	%r47, %r8, 2;
	shl.b32 	%r48, %r8, 8;
	add.s32 	%r49, %r44, %r48;
	add.s32 	%r50, %r7, %r5;
	shl.b32 	%r51, %r4, 5;
	add.s32 	%r9, %r42, %r51;
	add.s32 	%r52, %r1, %r4;
	add.s32 	%r53, %r52, 16;
	add.s32 	%r54, %r52, 32;
	add.s32 	%r55, %r52, 48;
	add.s32 	%r10, %r45, %r40;
	shl.b32 	%r56, %r50, 1;
	add.s32 	%r11, %r49, %r56;
	shl.b32 	%r57, %r46, 5;
	add.s32 	%r58, %r41, %r57;
	add.s32 	%r12, %r58, %r47;
	mad.lo.s32 	%r99, %r53, %r32, %r3;
	mad.lo.s32 	%r98, %r55, %r32, %r3;
	mad.lo.s32 	%r97, %r54, %r32, %r3;
	mad.lo.s32 	%r96, %r52, %r32, %r3;
	mad.lo.s32 	%r59, %r4, %r32, %r3;
	add.s32 	%r95, %r59, %r2;
	shl.b32 	%r18, %r32, 4;
	cvta.to.global.u64 	%rd2, %rd4;
	mov.b32 	%r100, 0;
	mov.f32 	%f99, 0f00000000;
$L__BB1_2:
	mul.wide.s32 	%rd6, %r99, 2;
	add.s64 	%rd7, %rd1, %rd6;
	mul.wide.s32 	%rd8, %r98, 2;
	add.s64 	%rd9, %rd1, %rd8;
	mul.wide.s32 	%rd10, %r97, 2;
	add.s64 	%rd11, %rd1, %rd10;
	mul.wide.s32 	%rd12, %r96, 2;
	add.s64 	%rd13, %rd1, %rd12;
	ld.global.u16 	%rs1, [%rd13];
	st.shared.u16 	[%r9], %rs1;
	ld.global.u16 	%rs2, [%rd7];
	st.shared.u16 	[%r9+512], %rs2;
	ld.global.u16 	%rs3, [%rd11];
	st.shared.u16 	[%r9+1024], %rs3;
	ld.global.u16 	%rs4, [%rd9];
	st.shared.u16 	[%r9+1536], %rs4;
	mul.wide.s32 	%rd14, %r95, 2;
	add.s64 	%rd15, %rd2, %rd14;
	ld.global.u16 	%rs5, [%rd15];
	st.shared.u16 	[%r10], %rs5;
	ld.global.u16 	%rs6, [%rd15+32];
	st.shared.u16 	[%r10+32], %rs6;
	ld.global.u16 	%rs7, [%rd15+64];
	st.shared.u16 	[%r10+64], %rs7;
	ld.global.u16 	%rs8, [%rd15+96];
	st.shared.u16 	[%r10+96], %rs8;
	bar.sync 	0;
	ld.shared.u16 	%rs9, [%r12];
	ld.shared.u16 	%rs10, [%r12+2];
	mov.b32 	%r60, {%rs9, %rs10};
	ld.shared.u16 	%rs11, [%r12+256];
	ld.shared.u16 	%rs12, [%r12+258];
	mov.b32 	%r61, {%rs11, %rs12};
	ld.shared.u16 	%rs13, [%r12+16];
	ld.shared.u16 	%rs14, [%r12+18];
	mov.b32 	%r62, {%rs13, %rs14};
	ld.shared.u16 	%rs15, [%r12+272];
	ld.shared.u16 	%rs16, [%r12+274];
	mov.b32 	%r63, {%rs15, %rs16};
	ld.shared.u16 	%rs17, [%r11];
	ld.shared.u16 	%rs18, [%r11+128];
	mov.b32 	%r64, {%rs17, %rs18};
	ld.shared.u16 	%rs19, [%r11+1024];
	ld.shared.u16 	%rs20, [%r11+1152];
	mov.b32 	%r65, {%rs19, %rs20};
	// begin inline asm
	mma.sync.aligned.m16n8k16.row.col.f32.f16.f16.f32 {%f114,%f113,%f112,%f111}, {%r60,%r61,%r62,%r63}, {%r64,%r65}, {%f114,%f113,%f112,%f111};

	// end inline asm
	ld.shared.u16 	%rs21, [%r11+64];
	ld.shared.u16 	%rs22, [%r11+192];
	mov.b32 	%r70, {%rs21, %rs22};
	ld.shared.u16 	%rs23, [%r11+1088];
	ld.shared.u16 	%rs24, [%r11+1216];
	mov.b32 	%r71, {%rs23, %rs24};
	// begin inline asm
	mma.sync.aligned.m16n8k16.row.col.f32.f16.f16.f32 {%f110,%f109,%f108,%f107}, {%r60,%r61,%r62,%r63}, {%r70,%r71}, {%f110,%f109,%f108,%f107};

	// end inline asm
	ld.shared.u16 	%rs25, [%r12+1024];
	ld.shared.u16 	%rs26, [%r12+1026];
	mov.b32 	%r72, {%rs25, %rs26};
	ld.shared.u16 	%rs27, [%r12+1280];
	ld.shared.u16 	%rs28, [%r12+1282];
	mov.b32 	%r73, {%rs27, %rs28};
	ld.shared.u16 	%rs29, [%r12+1040];
	ld.shared.u16 	%rs30, [%r12+1042];
	mov.b32 	%r74, {%rs29, %rs30};
	ld.shared.u16 	%rs31, [%r12+1296];
	ld.shared.u16 	%rs32, [%r12+1298];
	mov.b32 	%r75, {%rs31, %rs32};
	// begin inline asm
	mma.sync.aligned.m16n8k16.row.col.f32.f16.f16.f32 {%f106,%f105,%f104,%f103}, {%r72,%r73,%r74,%r75}, {%r64,%r65}, {%f106,%f105,%f104,%f103};

	// end inline asm
	// begin inline asm
	mma.sync.aligned.m16n8k16.row.col.f32.f16.f16.f32 {%f102,%f101,%f100,%f99}, {%r72,%r73,%r74,%r75}, {%r70,%r71}, {%f102,%f101,%f100,%f99};

	// end inline asm
	bar.sync 	0;
	add.s32 	%r100, %r100, 16;
	add.s32 	%r99, %r99, 16;
	add.s32 	%r98, %r98, 16;
	add.s32 	%r97, %r97, 16;
	add.s32 	%r96, %r96, 16;
	add.s32 	%r95, %r95, %r18;
	setp.lt.s32 	%p2, %r100, %r32;
	@%p2 bra 	$L__BB1_2;
$L__BB1_3:
	ld.param.u32 	%r94, [_Z14mma_matmul_1_1PK6__halfS1_Pfiii_param_4];
	ld.param.u64 	%rd25, [_Z14mma_matmul_1_1PK6__halfS1_Pfiii_param_2];
	cvta.to.global.u64 	%rd16, %rd25;
	add.s32 	%r84, %r6, %r1;
	add.s32 	%r85, %r84, %r7;
	shl.b32 	%r86, %r8, 1;
	add.s32 	%r87, %r5, %r2;
	add.s32 	%r88, %r87, %r86;
	mad.lo.s32 	%r89, %r85, %r94, %r88;
	shl.b32 	%r90, %r94, 3;
	add.s32 	%r91, %r89, %r90;
	mul.wide.s32 	%rd17, %r89, 4;
	add.s64 	%rd18, %rd16, %rd17;
	st.global.f32 	[%rd18], %f114;
	st.global.f32 	[%rd18+4], %f113;
	mul.wide.s32 	%rd19, %r91, 4;
	add.s64 	%rd20, %rd16, %rd19;
	st.global.f32 	[%rd20], %f112;
	st.global.f32 	[%rd20+4], %f111;
	st.global.f32 	[%rd18+128], %f110;
	st.global.f32 	[%rd18+132], %f109;
	st.global.f32 	[%rd20+128], %f108;
	st.global.f32 	[%rd20+132], %f107;
	mad.lo.s32 	%r92, %r94, 24, %r91;
	add.s32 	%r93, %r92, %r90;
	mul.wide.s32 	%rd21, %r92, 4;
	add.s64 	%rd22, %rd16, %rd21;
	st.global.f32 	[%rd22], %f106;
	st.global.f32 	[%rd22+4], %f105;
	mul.wide.s32 	%rd23, %r93, 4;
	add.s64 	%rd24, %rd16, %rd23;
	st.global.f32 	[%rd24], %f104;
	st.global.f32 	[%rd24+4], %f103;
	st.global.f32 	[%rd22+128], %f102;
	st.global.f32 	[%rd22+132], %f101;
	st.global.f32 	[%rd24+128], %f100;
	st.global.f32 	[%rd24+132], %f99;
	ret;

}


// ===== COMPILED SASS (sm_100) =====

	.target	sm_100

	.elftype	@"ET_EXEC"


//--------------------- .note.nv.tkinfo           --------------------------
	.section	.note.nv.tkinfo,"",@"SHT_NOTE"
	.sectionflags	@"SHF_NOTE_NV_TKINFO"
	.tkinfo
        /*0018*/ 	.word	0x00000002
        /*0030*/ 	.string	""
        /*0030*/ 	.string	"ptxas"
        /*0030*/ 	.string	"Cuda compilation tools, release 13.0, V13.0.88"
        /*0030*/ 	.string	"Build cuda_13.0.r13.0/compiler.36424714_0"
        /*0030*/ 	.string	"-arch sm_100 -m 64 "



//--------------------- .note.nv.cuinfo           --------------------------
	.section	.note.nv.cuinfo,"",@"SHT_NOTE"
	.sectionflags	@"SHF_NOTE_NV_CUINFO"
        /*0018*/ 	.short	0x0002
        /*001a*/ 	.short	0x0064
        /*001c*/ 	.short	0x0082
	.zero		2


//--------------------- .nv.info                  --------------------------
	.section	.nv.info,"",@"SHT_CUDA_INFO"
	.align	4


	//----- nvinfo : EIATTR_REGCOUNT
	.align		4
        /*0000*/ 	.byte	0x04, 0x2f
        /*0002*/ 	.short	(.L_1 - .L_0)
	.align		4
.L_0:
        /*0004*/ 	.word	index@(_Z14mma_matmul_1_0PK6__halfS1_Pfiii)
        /*0008*/ 	.word	0x00000030


	//----- nvinfo : EIATTR_FRAME_SIZE
	.align		4
.L_1:
        /*000c*/ 	.byte	0x04, 0x11
        /*000e*/ 	.short	(.L_3 - .L_2)
	.align		4
.L_2:
        /*0010*/ 	.word	index@(_Z14mma_matmul_1_0PK6__halfS1_Pfiii)
        /*0014*/ 	.word	0x00000000


	//----- nvinfo : EIATTR_REGCOUNT
	.align		4
.L_3:
        /*0018*/ 	.byte	0x04, 0x2f
        /*001a*/ 	.short	(.L_5 - .L_4)
	.align		4
.L_4:
        /*001c*/ 	.word	index@(_Z14mma_matmul_1_1PK6__halfS1_Pfiii)
        /*0020*/ 	.word	0x00000030


	//----- nvinfo : EIATTR_FRAME_SIZE
	.align		4
.L_5:
        /*0024*/ 	.byte	0x04, 0x11
        /*0026*/ 	.short	(.L_7 - .L_6)
	.align		4
.L_6:
        /*0028*/ 	.word	index@(_Z14mma_matmul_1_1PK6__halfS1_Pfiii)
        /*002c*/ 	.word	0x00000000


	//----- nvinfo : EIATTR_MIN_STACK_SIZE
	.align		4
.L_7:
        /*0030*/ 	.byte	0x04, 0x12
        /*0032*/ 	.short	(.L_9 - .L_8)
	.align		4
.L_8:
        /*0034*/ 	.word	index@(_Z14mma_matmul_1_1PK6__halfS1_Pfiii)
        /*0038*/ 	.word	0x00000000


	//----- nvinfo : EIATTR_MIN_STACK_SIZE
	.align		4
.L_9:
        /*003c*/ 	.byte	0x04, 0x12
        /*003e*/ 	.short	(.L_11 - .L_10)
	.align		4
.L_10:
        /*0040*/ 	.word	index@(_Z14mma_matmul_1_0PK6__halfS1_Pfiii)
        /*0044*/ 	.word	0x00000000
.L_11:


//--------------------- .nv.compat                --------------------------
	.section	.nv.compat,"",@"SHT_CUDA_COMPAT_INFO"
	.align	4
        /*0000*/ 	.byte	0x02, 0x09, 0x00, 0x00, 0x02, 0x02, 0x01, 0x00, 0x02, 0x05, 0x05, 0x00, 0x03, 0x07, 0x01, 0x01
        /*0010*/ 	.byte	0x02, 0x03, 0x00, 0x00, 0x02, 0x06, 0x01, 0x00, 0x04, 0x0b, 0x08, 0x00, 0x09, 0x00, 0x00, 0x00
        /*0020*/ 	.byte	0x00, 0x00, 0x00, 0x00


//--------------------- .nv.info._Z14mma_matmul_1_1PK6__halfS1_Pfiii --------------------------
	.section	.nv.info._Z14mma_matmul_1_1PK6__halfS1_Pfiii,"",@"SHT_CUDA_INFO"
	.sectionflags	@""
	.align	4


	//----- nvinfo : EIATTR_CUDA_API_VERSION
	.align		4
        /*0000*/ 	.byte	0x04, 0x37
        /*0002*/ 	.short	(.L_13 - .L_12)
.L_12:
        /*0004*/ 	.word	0x00000082


	//----- nvinfo : EIATTR_KPARAM_INFO
	.align		4
.L_13:
        /*0008*/ 	.byte	0x04, 0x17
        /*000a*/ 	.short	(.L_15 - .L_14)
.L_14:
        /*000c*/ 	.word	0x00000000
        /*0010*/ 	.short	0x0005
        /*0012*/ 	.short	0x0020
        /*0014*/ 	.byte	0x00, 0xf0, 0x11, 0x00


	//----- nvinfo : EIATTR_KPARAM_INFO
	.align		4
.L_15:
        /*0018*/ 	.byte	0x04, 0x17
        /*001a*/ 	.short	(.L_17 - .L_16)
.L_16:
        /*001c*/ 	.word	0x00000000
        /*0020*/ 	.short	0x0004
        /*0022*/ 	.short	0x001c
        /*0024*/ 	.byte	0x00, 0xf0, 0x11, 0x00


	//----- nvinfo : EIATTR_KPARAM_INFO
	.align		4
.L_17:
        /*0028*/ 	.byte	0x04, 0x17
        /*002a*/ 	.short	(.L_19 - .L_18)
.L_18:
        /*002c*/ 	.word	0x00000000
        /*0030*/ 	.short	0x0003
        /*0032*/ 	.short	0x0018
        /*0034*/ 	.byte	0x00, 0xf0, 0x11, 0x00


	//----- nvinfo : EIATTR_KPARAM_INFO
	.align		4
.L_19:
        /*0038*/ 	.byte	0x04, 0x17
        /*003a*/ 	.short	(.L_21 - .L_20)
.L_20:
        /*003c*/ 	.word	0x00000000
        /*0040*/ 	.short	0x0002
        /*0042*/ 	.short	0x0010
        /*0044*/ 	.byte	0x00, 0xf5, 0x21, 0x00


	//----- nvinfo : EIATTR_KPARAM_INFO
	.align		4
.L_21:
        /*0048*/ 	.byte	0x04, 0x17
        /*004a*/ 	.short	(.L_23 - .L_22)
.L_22:
        /*004c*/ 	.word	0x00000000
        /*0050*/ 	.short	0x0001
        /*0052*/ 	.short	0x0008
        /*0054*/ 	.byte	0x00, 0xf5, 0x21, 0x00


	//----- nvinfo : EIATTR_KPARAM_INFO
	.align		4
.L_23:
        /*0058*/ 	.byte	0x04, 0x17
        /*005a*/ 	.short	(.L_25 - .L_24)
.L_24:
        /*005c*/ 	.word	0x00000000
        /*0060*/ 	.short	0x0000
        /*0062*/ 	.short	0x0000
        /*0064*/ 	.byte	0x00, 0xf5, 0x21, 0x00


	//----- nvinfo : EIATTR_SPARSE_MMA_MASK
	.align		4
.L_25:
        /*0068*/ 	.byte	0x03, 0x50
        /*006a*/ 	.short	0x0000


	//----- nvinfo : EIATTR_MAXREG_COUNT
	.align		4
        /*006c*/ 	.byte	0x03, 0x1b
        /*006e*/ 	.short	0x00ff


	//----- nvinfo : EIATTR_NUM_BARRIERS
	.align		4
        /*0070*/ 	.byte	0x02, 0x4c
        /*0072*/ 	.byte	0x01
	.zero		1


	//----- nvinfo : EIATTR_MERCURY_ISA_VERSION
	.align		4
        /*0074*/ 	.byte	0x03, 0x5f
        /*0076*/ 	.short	0x0101


	//----- nvinfo : EIATTR_VRC_CTA_INIT_COUNT
	.align		4
        /*0078*/ 	.byte	0x02, 0x4a
	.zero		1
	.zero		1


	//----- nvinfo : EIATTR_EXIT_INSTR_OFFSETS
	.align		4
        /*007c*/ 	.byte	0x04, 0x1c
        /*007e*/ 	.short	(.L_27 - .L_26)


	//   ....[0]....
.L_26:
        /*0080*/ 	.word	0x000008b0


	//----- nvinfo : EIATTR_MAX_THREADS
	.align		4
.L_27:
        /*0084*/ 	.byte	0x04, 0x05
        /*0086*/ 	.short	(.L_29 - .L_28)
.L_28:
        /*0088*/ 	.word	0x00000100
        /*008c*/ 	.word	0x00000001
        /*0090*/ 	.word	0x00000001


	//----- nvinfo : EIATTR_CBANK_PARAM_SIZE
	.align		4
.L_29:
        /*0094*/ 	.byte	0x03, 0x19
        /*0096*/ 	.short	0x0024


	//----- nvinfo : EIATTR_PARAM_CBANK
	.align		4
        /*0098*/ 	.byte	0x04, 0x0a
        /*009a*/ 	.short	(.L_31 - .L_30)
	.align		4
.L_30:
        /*009c*/ 	.word	index@(.nv.constant0._Z14mma_matmul_1_1PK6__halfS1_Pfiii)
        /*00a0*/ 	.short	0x0380
        /*00a2*/ 	.short	0x0024


	//----- nvinfo : EIATTR_SW_WAR
	.align		4
.L_31:
        /*00a4*/ 	.byte	0x04, 0x36
        /*00a6*/ 	.short	(.L_33 - .L_32)
.L_32:
        /*00a8*/ 	.word	0x00000008
.L_33:


//--------------------- .nv.info._Z14mma_matmul_1_0PK6__halfS1_Pfiii --------------------------
	.section	.nv.info._Z14mma_matmul_1_0PK6__halfS1_Pfiii,"",@"SHT_CUDA_INFO"
	.sectionflags	@""
	.align	4


	//----- nvinfo : EIATTR_CUDA_API_VERSION
	.align		4
        /*0000*/ 	.byte	0x04, 0x37
        /*0002*/ 	.short	(.L_35 - .L_34)
.L_34:
        /*0004*/ 	.word	0x00000082


	//----- nvinfo : EIATTR_KPARAM_INFO
	.align		4
.L_35:
        /*0008*/ 	.byte	0x04, 0x17
        /*000a*/ 	.short	(.L_37 - .L_36)
.L_36:
        /*000c*/ 	.word	0x00000000
        /*0010*/ 	.short	0x0005
        /*0012*/ 	.short	0x0020
        /*0014*/ 	.byte	0x00, 0xf0, 0x11, 0x00


	//----- nvinfo : EIATTR_KPARAM_INFO
	.align		4
.L_37:
        /*0018*/ 	.byte	0x04, 0x17
        /*001a*/ 	.short	(.L_39 - .L_38)
.L_38:
        /*001c*/ 	.word	0x00000000
        /*0020*/ 	.short	0x0004
        /*0022*/ 	.short	0x001c
        /*0024*/ 	.byte	0x00, 0xf0, 0x11, 0x00


	//----- nvinfo : EIATTR_KPARAM_INFO
	.align		4
.L_39:
        /*0028*/ 	.byte	0x04, 0x17
        /*002a*/ 	.short	(.L_41 - .L_40)
.L_40:
        /*002c*/ 	.word	0x00000000
        /*0030*/ 	.short	0x0003
        /*0032*/ 	.short	0x0018
        /*0034*/ 	.byte	0x00, 0xf0, 0x11, 0x00


	//----- nvinfo : EIATTR_KPARAM_INFO
	.align		4
.L_41:
        /*0038*/ 	.byte	0x04, 0x17
        /*003a*/ 	.short	(.L_43 - .L_42)
.L_42:
        /*003c*/ 	.word	0x00000000
        /*0040*/ 	.short	0x0002
        /*0042*/ 	.short	0x0010
        /*0044*/ 	.byte	0x00, 0xf5, 0x21, 0x00


	//----- nvinfo : EIATTR_KPARAM_INFO
	.align		4
.L_43:
        /*0048*/ 	.byte	0x04, 0x17
        /*004a*/ 	.short	(.L_45 - .L_44)
.L_44:
        /*004c*/ 	.word	0x00000000
        /*0050*/ 	.short	0x0001
        /*0052*/ 	.short	0x0008
        /*0054*/ 	.byte	0x00, 0xf5, 0x21, 0x00


	//----- nvinfo : EIATTR_KPARAM_INFO
	.align		4
.L_45:
        /*0058*/ 	.byte	0x04, 0x17
        /*005a*/ 	.short	(.L_47 - .L_46)
.L_46:
        /*005c*/ 	.word	0x00000000
        /*0060*/ 	.short	0x0000
        /*0062*/ 	.short	0x0000
        /*0064*/ 	.byte	0x00, 0xf5, 0x21, 0x00


	//----- nvinfo : EIATTR_SPARSE_MMA_MASK
	.align		4
.L_47:
        /*0068*/ 	.byte	0x03, 0x50
        /*006a*/ 	.short	0x0000


	//----- nvinfo : EIATTR_MAXREG_COUNT
	.align		4
        /*006c*/ 	.byte	0x03, 0x1b
        /*006e*/ 	.short	0x00ff


	//----- nvinfo : EIATTR_NUM_BARRIERS
	.align		4
        /*0070*/ 	.byte	0x02, 0x4c
        /*0072*/ 	.byte	0x01
	.zero		1


	//----- nvinfo : EIATTR_MERCURY_ISA_VERSION
	.align		4
        /*0074*/ 	.byte	0x03, 0x5f
        /*0076*/ 	.short	0x0101


	//----- nvinfo : EIATTR_VRC_CTA_INIT_COUNT
	.align		4
        /*0078*/ 	.byte	0x02, 0x4a
	.zero		1
	.zero		1


	//----- nvinfo : EIATTR_EXIT_INSTR_OFFSETS
	.align		4
        /*007c*/ 	.byte	0x04, 0x1c
        /*007e*/ 	.short	(.L_49 - .L_48)


	//   ....[0]....
.L_48:
        /*0080*/ 	.word	0x000013d0


	//----- nvinfo : EIATTR_MAX_THREADS
	.align		4
.L_49:
        /*0084*/ 	.byte	0x04, 0x05
        /*0086*/ 	.short	(.L_51 - .L_50)
.L_50:
        /*0088*/ 	.word	0x00000100
        /*008c*/ 	.word	0x00000001
        /*0090*/ 	.word	0x00000001


	//----- nvinfo : EIATTR_CBANK_PARAM_SIZE
	.align		4
.L_51:
        /*0094*/ 	.byte	0x03, 0x19
        /*0096*/ 	.short	0x0024


	//----- nvinfo : EIATTR_PARAM_CBANK
	.align		4
        /*0098*/ 	.byte	0x04, 0x0a
        /*009a*/ 	.short	(.L_53 - .L_52)
	.align		4
.L_52:
        /*009c*/ 	.word	index@(.nv.constant0._Z14mma_matmul_1_0PK6__halfS1_Pfiii)
        /*00a0*/ 	.short	0x0380
        /*00a2*/ 	.short	0x0024


	//----- nvinfo : EIATTR_SW_WAR
	.align		4
.L_53:
        /*00a4*/ 	.byte	0x04, 0x36
        /*00a6*/ 	.short	(.L_55 - .L_54)
.L_54:
        /*00a8*/ 	.word	0x00000008
.L_55:


//--------------------- .nv.callgraph             --------------------------
	.section	.nv.callgraph,"",@"SHT_CUDA_CALLGRAPH"
	.align	4
	.sectionentsize	8
	.align		4
        /*0000*/ 	.word	0x00000000
	.align		4
        /*0004*/ 	.word	0xffffffff
	.align		4
        /*0008*/ 	.word	0x00000000
	.align		4
        /*000c*/ 	.word	0xfffffffe
	.align		4
        /*0010*/ 	.word	0x00000000
	.align		4
        /*0014*/ 	.word	0xfffffffd
	.align		4
        /*0018*/ 	.word	0x00000000
	.align		4
        /*001c*/ 	.word	0xfffffffc


//--------------------- .text._Z14mma_matmul_1_1PK6__halfS1_Pfiii --------------------------
	.section	.text._Z14mma_matmul_1_1PK6__halfS1_Pfiii,"ax",@progbits
	.align	128
        .global         _Z14mma_matmul_1_1PK6__halfS1_Pfiii
        .type           _Z14mma_matmul_1_1PK6__halfS1_Pfiii,@function
        .size           _Z14mma_matmul_1_1PK6__halfS1_Pfiii,(.L_x_8 - _Z14mma_matmul_1_1PK6__halfS1_Pfiii)
        .other          _Z14mma_matmul_1_1PK6__halfS1_Pfiii,@"STO_CUDA_ENTRY STV_DEFAULT"
_Z14mma_matmul_1_1PK6__halfS1_Pfiii:
.text._Z14mma_matmul_1_1PK6__halfS1_Pfiii:
[----:B------:R-:W-:Y:S01]  /*0000*/  LDC R1, c[0x0][0x37c] ;  /* 0x0000df00ff017b82 */ /* 0x000fe20000000800 */
[----:B------:R-:W0:Y:S01]  /*0010*/  S2R R5, SR_TID.X ;  /* 0x0000000000057919 */ /* 0x000e220000002100 */
[----:B------:R-:W0:Y:S06]  /*0020*/  LDCU UR4, c[0x0][0x360] ;  /* 0x00006c00ff0477ac */ /* 0x000e2c0008000800 */
[----:B------:R-:W1:Y:S01]  /*0030*/  LDC R2, c[0x0][0x3a0] ;  /* 0x0000e800ff027b82 */ /* 0x000e620000000800 */
[----:B------:R-:W-:Y:S01]  /*0040*/  CS2R R14, SRZ ;  /* 0x00000000000e7805 */ /* 0x000fe2000001ff00 */
[----:B------:R-:W0:Y:S01]  /*0050*/  S2R R24, SR_TID.Y ;  /* 0x0000000000187919 */ /* 0x000e220000002200 */
[----:B------:R-:W2:Y:S01]  /*0060*/  LDCU.64 UR8, c[0x0][0x358] ;  /* 0x00006b00ff0877ac */ /* 0x000ea20008000a00 */
[----:B------:R-:W-:-:S02]  /*0070*/  CS2R R12, SRZ ;  /* 0x00000000000c7805 */ /* 0x000fc4000001ff00 */
[----:B------:R-:W-:Y:S01]  /*0080*/  CS2R R10, SRZ ;  /* 0x00000000000a7805 */ /* 0x000fe2000001ff00 */
[----:B------:R-:W3:Y:S01]  /*0090*/  S2R R27, SR_CTAID.Y ;  /* 0x00000000001b7919 */ /* 0x000ee20000002600 */
[----:B------:R-:W-:Y:S01]  /*00a0*/  CS2R R18, SRZ ;  /* 0x0000000000127805 */ /* 0x000fe2000001ff00 */
[----:B------:R-:W4:Y:S01]  /*00b0*/  LDC R0, c[0x0][0x39c] ;  /* 0x0000e700ff007b82 */ /* 0x000f220000000800 */
[----:B------:R-:W-:Y:S01]  /*00c0*/  CS2R R16, SRZ ;  /* 0x0000000000107805 */ /* 0x000fe2000001ff00 */
[----:B------:R-:W5:Y:S01]  /*00d0*/  S2R R26, SR_CTAID.X ;  /* 0x00000000001a7919 */ /* 0x000f620000002500 */
[----:B------:R-:W-:Y:S02]  /*00e0*/  CS2R R22, SRZ ;  /* 0x0000000000167805 */ /* 0x000fe4000001ff00 */
[----:B------:R-:W-:-:S03]  /*00f0*/  CS2R R20, SRZ ;  /* 0x0000000000147805 */ /* 0x000fc6000001ff00 */
[----:B------:R-:W2:Y:S01]  /*0100*/  LDC.64 R28, c[0x0][0x390] ;  /* 0x0000e400ff1c7b82 */ /* 0x000ea20000000a00 */
[----:B-1----:R-:W-:Y:S01]  /*0110*/  ISETP.GE.AND P0, PT, R2, 0x1, PT ;  /* 0x000000010200780c */ /* 0x002fe20003f06270 */
[----:B0-----:R-:W-:-:S05]  /*0120*/  IMAD R3, R24, UR4, R5 ;  /* 0x0000000418037c24 */ /* 0x001fca000f8e0205 */
[--C-:B------:R-:W-:Y:S02]  /*0130*/  SHF.R.U32.HI R6, RZ, 0x3, R3.reuse ;  /* 0x00000003ff067819 */ /* 0x100fe40000011603 */
[----:B------:R-:W-:Y:S02]  /*0140*/  SHF.R.U32.HI R4, RZ, 0x2, R3 ;  /* 0x00000002ff047819 */ /* 0x000fe40000011603 */
[----:B------:R-:W-:Y:S02]  /*0150*/  LOP3.LUT R6, R6, 0x7ff0, RZ, 0xc0, !PT ;  /* 0x00007ff006067812 */ /* 0x000fe400078ec0ff */
[C---:B------:R-:W-:Y:S02]  /*0160*/  LOP3.LUT R36, R4.reuse, 0x18, RZ, 0xc0, !PT ;  /* 0x0000001804247812 */ /* 0x040fe400078ec0ff */
[----:B------:R-:W-:Y:S01]  /*0170*/  LOP3.LUT R25, R4, 0x7, RZ, 0xc0, !PT ;  /* 0x0000000704197812 */ /* 0x000fe200078ec0ff */
[----:B---3--:R-:W-:Y:S01]  /*0180*/  IMAD R4, R27, 0x40, R6 ;  /* 0x000000401b047824 */ /* 0x008fe200078e0206 */
[----:B------:R-:W-:Y:S01]  /*0190*/  LOP3.LUT R3, R3, 0x3, RZ, 0xc0, !PT ;  /* 0x0000000303037812 */ /* 0x000fe200078ec0ff */
[----:B-----5:R-:W-:-:S03]  /*01a0*/  IMAD R8, R26, 0x40, R36 ;  /* 0x000000401a087824 */ /* 0x020fc600078e0224 */
[----:B------:R-:W-:Y:S01]  /*01b0*/  IADD3 R7, PT, PT, R25, R4, RZ ;  /* 0x0000000419077210 */ /* 0x000fe20007ffe0ff */
[----:B------:R-:W-:-:S04]  /*01c0*/  IMAD R8, R3, 0x2, R8 ;  /* 0x0000000203087824 */ /* 0x000fc800078e0208 */
[----:B----4-:R-:W-:Y:S01]  /*01d0*/  IMAD R31, R7, R0, R8 ;  /* 0x00000000071f7224 */ /* 0x010fe200078e0208 */
[----:B------:R-:W-:-:S03]  /*01e0*/  CS2R R8, SRZ ;  /* 0x0000000000087805 */ /* 0x000fc6000001ff00 */
[----:B------:R-:W-:Y:S02]  /*01f0*/  IMAD R7, R0, 0x8, R31 ;  /* 0x0000000800077824 */ /* 0x000fe400078e021f */
[----:B--2---:R-:W-:Y:S01]  /*0200*/  IMAD.WIDE R30, R31, 0x4, R28 ;  /* 0x000000041f1e7825 */ /* 0x004fe200078e021c */
[----:B------:R-:W-:Y:S06]  /*0210*/  @!P0 BRA `(.L_x_0) ;  /* 0x0000000400508947 */ /* 0x000fec0003800000 */
[----:B------:R-:W0:Y:S01]  /*0220*/  S2UR UR5, SR_CgaCtaId ;  /* 0x00000000000579c3 */ /* 0x000e220000008800 */
[----:B------:R-:W-:Y:S01]  /*0230*/  UMOV UR4, 0x400 ;  /* 0x0000040000047882 */ /* 0x000fe20000000000 */
[----:B------:R-:W-:Y:S01]  /*0240*/  IMAD R4, R27, 0x40, R24 ;  /* 0x000000401b047824 */ /* 0x000fe200078e0218 */
[----:B------:R-:W-:Y:S01]  /*0250*/  IADD3 R36, PT, PT, R36, R25, RZ ;  /* 0x0000001924247210 */ /* 0x000fe20007ffe0ff */
[----:B------:R-:W-:Y:S02]  /*0260*/  IMAD.IADD R6, R6, 0x1, R25 ;  /* 0x0000000106067824 */ /* 0x000fe400078e0219 */
[C---:B------:R-:W-:Y:S01]  /*0270*/  VIADD R15, R4.reuse, 0x10 ;  /* 0x00000010040f7836 */ /* 0x040fe20000000000 */
[----:B------:R-:W-:Y:S01]  /*0280*/  IADD3 R25, PT, PT, R4, 0x20, RZ ;  /* 0x0000002004197810 */ /* 0x000fe20007ffe0ff */
[----:B------:R-:W-:Y:S02]  /*0290*/  IMAD R37, R24, R2, R5 ;  /* 0x0000000218257224 */ /* 0x000fe400078e0205 */
[----:B------:R-:W-:-:S02]  /*02a0*/  VIADD R38, R4, 0x30 ;  /* 0x0000003004267836 */ /* 0x000fc40000000000 */
[-CC-:B------:R-:W-:Y:S01]  /*02b0*/  IMAD R4, R4, R2.reuse, R5.reuse ;  /* 0x0000000204047224 */ /* 0x180fe200078e0205 */
[----:B------:R-:W-:Y:S01]  /*02c0*/  LEA R37, R26, R37, 0x6 ;  /* 0x000000251a257211 */ /* 0x000fe200078e30ff */
[----:B------:R-:W-:Y:S01]  /*02d0*/  IMAD R38, R38, R2, R5 ;  /* 0x0000000226267224 */ /* 0x000fe200078e0205 */
[----:B0-----:R-:W-:Y:S02]  /*02e0*/  ULEA UR6, UR5, UR4, 0x18 ;  /* 0x0000000405067291 */ /* 0x001fe4000f8ec0ff */
[----:B------:R-:W-:-:S04]  /*02f0*/  UIADD3 UR4, UPT, UPT, UR4, 0x800, URZ ;  /* 0x0000080004047890 */ /* 0x000fc8000fffe0ff */
[----:B------:R-:W-:Y:S01]  /*0300*/  ULEA UR4, UR5, UR4, 0x18 ;  /* 0x0000000405047291 */ /* 0x000fe2000f8ec0ff */
[----:B------:R-:W-:Y:S02]  /*0310*/  LEA R39, R5, UR6, 0x1 ;  /* 0x0000000605277c11 */ /* 0x000fe4000f8e08ff */
[----:B------:R-:W-:Y:S01]  /*0320*/  LEA R40, R6, UR6, 0x5 ;  /* 0x0000000606287c11 */ /* 0x000fe2000f8e28ff */
[-C--:B------:R-:W-:Y:S02]  /*0330*/  IMAD R6, R15, R2.reuse, R5 ;  /* 0x000000020f067224 */ /* 0x080fe400078e0205 */
[C---:B------:R-:W-:Y:S01]  /*0340*/  LEA R15, R3.reuse, UR4, 0x8 ;  /* 0x00000004030f7c11 */ /* 0x040fe2000f8e40ff */
[C---:B------:R-:W-:Y:S01]  /*0350*/  IMAD R39, R24.reuse, 0x20, R39 ;  /* 0x0000002018277824 */ /* 0x040fe200078e0227 */
[----:B------:R-:W-:Y:S01]  /*0360*/  LEA R24, R24, UR4, 0x7 ;  /* 0x0000000418187c11 */ /* 0x000fe2000f8e38ff */
[----:B------:R-:W-:Y:S01]  /*0370*/  IMAD R40, R3, 0x4, R40 ;  /* 0x0000000403287824 */ /* 0x000fe200078e0228 */
[----:B------:R-:W-:Y:S01]  /*0380*/  UMOV UR4, URZ ;  /* 0x000000ff00047c82 */ /* 0x000fe20008000000 */
[----:B------:R-:W-:Y:S01]  /*0390*/  IMAD R3, R25, R2, R5 ;  /* 0x0000000219037224 */ /* 0x000fe200078e0205 */
[----:B------:R-:W-:Y:S01]  /*03a0*/  LEA R5, R5, R24, 0x1 ;  /* 0x0000001805057211 */ /* 0x000fe200078e08ff */
[----:B------:R-:W-:Y:S01]  /*03b0*/  IMAD R36, R36, 0x2, R15 ;  /* 0x0000000224247824 */ /* 0x000fe200078e020f */
[----:B------:R-:W-:-:S07]  /*03c0*/  MOV R15, RZ ;  /* 0x000000ff000f7202 */ /* 0x000fce0000000f00 */
.L_x_1:
[----:B------:R-:W0:Y:S08]  /*03d0*/  LDC.64 R26, c[0x0][0x380] ;  /* 0x0000e000ff1a7b82 */ /* 0x000e300000000a00 */
[----:B------:R-:W1:Y:S01]  /*03e0*/  LDC.64 R24, c[0x0][0x388] ;  /* 0x0000e200ff187b82 */ /* 0x000e620000000a00 */
[----:B0-----:R-:W-:-:S04]  /*03f0*/  IMAD.WIDE R34, R6, 0x2, R26 ;  /* 0x0000000206227825 */ /* 0x001fc800078e021a */
[--C-:B------:R-:W-:Y:S02]  /*0400*/  IMAD.WIDE R32, R38, 0x2, R26.reuse ;  /* 0x0000000226207825 */ /* 0x100fe400078e021a */
[----:B------:R-:W2:Y:S02]  /*0410*/  LDG.E.U16 R34, desc[UR8][R34.64] ;  /* 0x0000000822227981 */ /* 0x000ea4000c1e1500 */
[--C-:B------:R-:W-:Y:S02]  /*0420*/  IMAD.WIDE R42, R4, 0x2, R26.reuse ;  /* 0x00000002042a7825 */ /* 0x100fe400078e021a */
[----:B------:R-:W3:Y:S02]  /*0430*/  LDG.E.U16 R32, desc[UR8][R32.64] ;  /* 0x0000000820207981 */ /* 0x000ee4000c1e1500 */
[----:B------:R-:W-:Y:S02]  /*0440*/  IMAD.WIDE R26, R3, 0x2, R26 ;  /* 0x00000002031a7825 */ /* 0x000fe400078e021a */
[----:B------:R-:W4:Y:S02]  /*0450*/  LDG.E.U16 R42, desc[UR8][R42.64] ;  /* 0x000000082a2a7981 */ /* 0x000f24000c1e1500 */
[----:B-1----:R-:W-:-:S02]  /*0460*/  IMAD.WIDE R24, R37, 0x2, R24 ;  /* 0x0000000225187825 */ /* 0x002fc400078e0218 */
[----:B------:R-:W5:Y:S04]  /*0470*/  LDG.E.U16 R26, desc[UR8][R26.64] ;  /* 0x000000081a1a7981 */ /* 0x000f68000c1e1500 */
[----:B------:R-:W5:Y:S04]  /*0480*/  LDG.E.U16 R44, desc[UR8][R24.64] ;  /* 0x00000008182c7981 */ /* 0x000f68000c1e1500 */
[----:B------:R-:W5:Y:S04]  /*0490*/  LDG.E.U16 R41, desc[UR8][R24.64+0x20] ;  /* 0x0000200818297981 */ /* 0x000f68000c1e1500 */
[----:B------:R-:W5:Y:S04]  /*04a0*/  LDG.E.U16 R45, desc[UR8][R24.64+0x40] ;  /* 0x00004008182d7981 */ /* 0x000f68000c1e1500 */
[----:B------:R-:W5:Y:S01]  /*04b0*/  LDG.E.U16 R27, desc[UR8][R24.64+0x60] ;  /* 0x00006008181b7981 */ /* 0x000f62000c1e1500 */
[----:B------:R-:W-:-:S06]  /*04c0*/  UIADD3 UR4, UPT, UPT, UR4, 0x10, URZ ;  /* 0x0000001004047890 */ /* 0x000fcc000fffe0ff */
[----:B------:R-:W-:Y:S01]  /*04d0*/  ISETP.LE.AND P0, PT, R2, UR4, PT ;  /* 0x0000000402007c0c */ /* 0x000fe2000bf03270 */
[----:B------:R-:W-:Y:S01]  /*04e0*/  VIADD R6, R6, 0x10 ;  /* 0x0000001006067836 */ /* 0x000fe20000000000 */
[----:B------:R-:W-:Y:S01]  /*04f0*/  IADD3 R38, PT, PT, R38, 0x10, RZ ;  /* 0x0000001026267810 */ /* 0x000fe20007ffe0ff */
[----:B------:R-:W-:Y:S01]  /*0500*/  VIADD R3, R3, 0x10 ;  /* 0x0000001003037836 */ /* 0x000fe20000000000 */
[----:B------:R-:W-:Y:S01]  /*0510*/  IADD3 R4, PT, PT, R4, 0x10, RZ ;  /* 0x0000001004047810 */ /* 0x000fe20007ffe0ff */
[----:B------:R-:W-:Y:S01]  /*0520*/  IMAD R37, R2, 0x10, R37 ;  /* 0x0000001002257824 */ /* 0x000fe200078e0225 */
[----:B--2---:R-:W-:Y:S04]  /*0530*/  STS.U16 [R39+0x200], R34 ;  /* 0x0002002227007388 */ /* 0x004fe80000000400 */
[----:B---3--:R-:W-:Y:S04]  /*0540*/  STS.U16 [R39+0x600], R32 ;  /* 0x0006002027007388 */ /* 0x008fe80000000400 */
[----:B----4-:R-:W-:Y:S04]  /*0550*/  STS.U16 [R39], R42 ;  /* 0x0000002a27007388 */ /* 0x010fe80000000400 */
[----:B-----5:R-:W-:Y:S04]  /*0560*/  STS.U16 [R39+0x400], R26 ;  /* 0x0004001a27007388 */ /* 0x020fe80000000400 */
[----:B------:R-:W-:Y:S04]  /*0570*/  STS.U16 [R5], R44 ;  /* 0x0000002c05007388 */ /* 0x000fe80000000400 */
[----:B------:R-:W-:Y:S04]  /*0580*/  STS.U16 [R5+0x20], R41 ;  /* 0x0000202905007388 */ /* 0x000fe80000000400 */
[----:B------:R-:W-:Y:S04]  /*0590*/  STS.U16 [R5+0x40], R45 ;  /* 0x0000402d05007388 */ /* 0x000fe80000000400 */
[----:B------:R-:W-:Y:S01]  /*05a0*/  STS.U16 [R5+0x60], R27 ;  /* 0x0000601b05007388 */ /* 0x000fe20000000400 */
[----:B------:R-:W-:Y:S06]  /*05b0*/  BAR.SYNC.DEFER_BLOCKING 0x0 ;  /* 0x0000000000007b1d */ /* 0x000fec0000010000 */
[----:B------:R-:W-:Y:S04]  /*05c0*/  LDS.U16 R33, [R36] ;  /* 0x0000000024217984 */ /* 0x000fe80000000400 */
[----:B------:R-:W0:Y:S04]  /*05d0*/  LDS.U16 R24, [R36+0x80] ;  /* 0x0000800024187984 */ /* 0x000e280000000400 */
[----:B------:R-:W-:Y:S04]  /*05e0*/  LDS.U16 R25, [R36+0x400] ;  /* 0x0004000024197984 */ /* 0x000fe80000000400 */
[----:B------:R-:W1:Y:S04]  /*05f0*/  LDS.U16 R35, [R36+0x480] ;  /* 0x0004800024237984 */ /* 0x000e680000000400 */
[----:B------:R-:W-:Y:S04]  /*0600*/  LDS.U16 R34, [R36+0x40] ;  /* 0x0000400024227984 */ /* 0x000fe80000000400 */
[----:B------:R-:W2:Y:S04]  /*0610*/  LDS.U16 R41, [R36+0xc0] ;  /* 0x0000c00024297984 */ /* 0x000ea80000000400 */
[----:B------:R-:W-:Y:S04]  /*0620*/  LDS.U16 R42, [R36+0x4c0] ;  /* 0x0004c000242a7984 */ /* 0x000fe80000000400 */
[----:B------:R-:W-:Y:S04]  /*0630*/  LDS R26, [R40+0x10] ;  /* 0x00001000281a7984 */ /* 0x000fe80000000800 */
[----:B------:R-:W-:Y:S01]  /*0640*/  LDS R27, [R40+0x110] ;  /* 0x00011000281b7984 */ /* 0x000fe20000000800 */
[----:B0-----:R-:W-:-:S03]  /*0650*/  PRMT R32, R33, 0x5410, R24 ;  /* 0x0000541021207816 */ /* 0x001fc60000000018 */
[----:B------:R-:W-:Y:S01]  /*0660*/  LDS R24, [R40] ;  /* 0x0000000028187984 */ /* 0x000fe20000000800 */
[----:B-1----:R-:W-:-:S03]  /*0670*/  PRMT R33, R25, 0x5410, R35 ;  /* 0x0000541019217816 */ /* 0x002fc60000000023 */
[----:B------:R-:W0:Y:S04]  /*0680*/  LDS.U16 R35, [R36+0x440] ;  /* 0x0004400024237984 */ /* 0x000e280000000400 */
[----:B------:R-:W1:Y:S01]  /*0690*/  LDS R25, [R40+0x100] ;  /* 0x0001000028197984 */ /* 0x000e620000000800 */
[----:B--2---:R-:W-:Y:S02]  /*06a0*/  PRMT R34, R34, 0x5410, R41 ;  /* 0x0000541022227816 */ /* 0x004fe40000000029 */
[----:B0-----:R-:W-:Y:S01]  /*06b0*/  PRMT R35, R35, 0x5410, R42 ;  /* 0x0000541023237816 */ /* 0x001fe2000000002a */
[C---:B-1----:R-:W-:Y:S08]  /*06c0*/  HMMA.16816.F32 R20, R24.reuse, R32, R20 ;  /* 0x000000201814723c */ /* 0x042ff00000001814 */
[----:B------:R-:W-:Y:S01]  /*06d0*/  HMMA.16816.F32 R16, R24, R34, R16 ;  /* 0x000000221810723c */ /* 0x000fe20000001810 */
[----:B------:R-:W-:Y:S04]  /*06e0*/  LDS R24, [R40+0x400] ;  /* 0x0004000028187984 */ /* 0x000fe80000000800 */
[----:B------:R-:W-:Y:S04]  /*06f0*/  LDS R25, [R40+0x500] ;  /* 0x0005000028197984 */ /* 0x000fe80000000800 */
[----:B------:R-:W-:Y:S04]  /*0700*/  LDS R26, [R40+0x410] ;  /* 0x00041000281a7984 */ /* 0x000fe80000000800 */
[----:B------:R-:W0:Y:S02]  /*0710*/  LDS R27, [R40+0x510] ;  /* 0x00051000281b7984 */ /* 0x000e240000000800 */
[C---:B0-----:R-:W-:Y:S08]  /*0720*/  HMMA.16816.F32 R8, R24.reuse, R32, R8 ;  /* 0x000000201808723c */ /* 0x041ff00000001808 */
[----:B------:R-:W-:Y:S01]  /*0730*/  HMMA.16816.F32 R12, R24, R34, R12 ;  /* 0x00000022180c723c */ /* 0x000fe2000000180c */
[----:B------:R-:W-:Y:S06]  /*0740*/  BAR.SYNC.DEFER_BLOCKING 0x0 ;  /* 0x0000000000007b1d */ /* 0x000fec0000010000 */
[----:B------:R-:W-:-:S13]  /*0750*/  @!P0 BRA `(.L_x_1) ;  /* 0xfffffffc001c8947 */ /* 0x000fda000383ffff */
.L_x_0:
[----:B------:R-:W-:Y:S01]  /*0760*/  IMAD R5, R0, 0x18, R7 ;  /* 0x0000001800057824 */ /* 0x000fe200078e0207 */
[----:B------:R-:W-:Y:S01]  /*0770*/  STG.E desc[UR8][R30.64], R20 ;  /* 0x000000141e007986 */ /* 0x000fe2000c101908 */
[----:B------:R-:W-:-:S03]  /*0780*/  IMAD.WIDE R2, R7, 0x4, R28 ;  /* 0x0000000407027825 */ /* 0x000fc600078e021c */
[----:B------:R-:W-:Y:S01]  /*0790*/  LEA R7, R0, R5, 0x3 ;  /* 0x0000000500077211 */ /* 0x000fe200078e18ff */
[--C-:B------:R-:W-:Y:S01]  /*07a0*/  IMAD.WIDE R4, R5, 0x4, R28.reuse ;  /* 0x0000000405047825 */ /* 0x100fe200078e021c */
[----:B------:R-:W-:Y:S03]  /*07b0*/  STG.E desc[UR8][R30.64+0x4], R21 ;  /* 0x000004151e007986 */ /* 0x000fe6000c101908 */
[----:B------:R-:W-:Y:S01]  /*07c0*/  IMAD.WIDE R28, R7, 0x4, R28 ;  /* 0x00000004071c7825 */ /* 0x000fe200078e021c */
[----:B------:R-:W-:Y:S04]  /*07d0*/  STG.E desc[UR8][R2.64], R22 ;  /* 0x0000001602007986 */ /* 0x000fe8000c101908 */
        /* <DEDUP_REMOVED lines=12> */
[----:B------:R-:W-:Y:S01]  /*08a0*/  STG.E desc[UR8][R28.64+0x84], R15 ;  /* 0x0000840f1c007986 */ /* 0x000fe2000c101908 */
[----:B------:R-:W-:Y:S05]  /*08b0*/  EXIT ;  /* 0x000000000000794d */ /* 0x000fea0003800000 */
.L_x_2:
[----:B------:R-:W-:-:S00]  /*08c0*/  BRA `(.L_x_2) ;  /* 0xfffffffc00fc7947 */ /* 0x000fc0000383ffff */
[----:B------:R-:W-:-:S00]  /*08d0*/  NOP ;  /* 0x0000000000007918 */ /* 0x000fc00000000000 */
        /* <DEDUP_REMOVED lines=10> */
.L_x_8:


//--------------------- .text._Z14mma_matmul_1_0PK6__halfS1_Pfiii --------------------------
	.section	.text._Z14mma_matmul_1_0PK6__halfS1_Pfiii,"ax",@progbits
	.align	128
        .global         _Z14mma_matmul_1_0PK6__halfS1_Pfiii
        .type           _Z14mma_matmul_1_0PK6__halfS1_Pfiii,@function
        .size           _Z14mma_matmul_1_0PK6__halfS1_Pfiii,(.L_x_9 - _Z14mma_matmul_1_0PK6__halfS1_Pfiii)
        .other          _Z14mma_matmul_1_0PK6__halfS1_Pfiii,@"STO_CUDA_ENTRY STV_DEFAULT"
_Z14mma_matmul_1_0PK6__halfS1_Pfiii:
.text._Z14mma_matmul_1_0PK6__halfS1_Pfiii:
[----:B------:R-:W-:Y:S01]  /*0000*/  LDC R1, c[0x0][0x37c] ;  /* 0x0000df00ff017b82 */ /* 0x000fe20000000800 */
[----:B------:R-:W0:Y:S07]  /*0010*/  S2R R0, SR_TID.X ;  /* 0x0000000000007919 */ /* 0x000e2e0000002100 */
[----:B------:R-:W1:Y:S01]  /*0020*/  LDC R3, c[0x0][0x3a0] ;  /* 0x0000e800ff037b82 */ /* 0x000e620000000800 */
[----:B------:R-:W0:Y:S01]  /*0030*/  LDCU UR4, c[0x0][0x360] ;  /* 0x00006c00ff0477ac */ /* 0x000e220008000800 */
[----:B------:R-:W-:Y:S01]  /*0040*/  CS2R R14, SRZ ;  /* 0x00000000000e7805 */ /* 0x000fe2000001ff00 */
[----:B------:R-:W0:Y:S01]  /*0050*/  S2R R2, SR_TID.Y ;  /* 0x0000000000027919 */ /* 0x000e220000002200 */
[----:B------:R-:W-:Y:S01]  /*0060*/  CS2R R12, SRZ ;  /* 0x00000000000c7805 */ /* 0x000fe2000001ff00 */
[----:B------:R-:W2:Y:S01]  /*0070*/  LDCU.64 UR10, c[0x0][0x358] ;  /* 0x00006b00ff0a77ac */ /* 0x000ea20008000a00 */
[----:B------:R-:W3:Y:S02]  /*0080*/  S2R R4, SR_CTAID.Y ;  /* 0x0000000000047919 */ /* 0x000ee40000002600 */
[----:B------:R-:W4:Y:S01]  /*0090*/  S2UR UR5, SR_CTAID.X ;  /* 0x00000000000579c3 */ /* 0x000f220000002500 */
[----:B-1----:R-:W-:Y:S01]  /*00a0*/  ISETP.GE.AND P0, PT, R3, 0x1, PT ;  /* 0x000000010300780c */ /* 0x002fe20003f06270 */
[----:B----4-:R-:W-:Y:S01]  /*00b0*/  USHF.L.U32 UR5, UR5, 0x5, URZ ;  /* 0x0000000505057899 */ /* 0x010fe200080006ff */
[----:B0-----:R-:W-:-:S05]  /*00c0*/  IMAD R7, R2, UR4, R0 ;  /* 0x0000000402077c24 */ /* 0x001fca000f8e0200 */
[--C-:B------:R-:W-:Y:S02]  /*00d0*/  SHF.R.U32.HI R8, RZ, 0x2, R7.reuse ;  /* 0x00000002ff087819 */ /* 0x100fe40000011607 */
[----:B------:R-:W-:Y:S02]  /*00e0*/  SHF.R.U32.HI R9, RZ, 0x3, R7 ;  /* 0x00000003ff097819 */ /* 0x000fe40000011607 */
[C---:B------:R-:W-:Y:S02]  /*00f0*/  LOP3.LUT R10, R8.reuse, 0x18, RZ, 0xc0, !PT ;  /* 0x00000018080a7812 */ /* 0x040fe400078ec0ff */
[----:B------:R-:W-:Y:S02]  /*0100*/  LOP3.LUT R7, R7, 0x3, RZ, 0xc0, !PT ;  /* 0x0000000307077812 */ /* 0x000fe400078ec0ff */
[----:B------:R-:W-:Y:S02]  /*0110*/  LOP3.LUT R8, R8, 0x7, RZ, 0xc0, !PT ;  /* 0x0000000708087812 */ /* 0x000fe400078ec0ff */
[----:B------:R-:W-:Y:S01]  /*0120*/  LOP3.LUT R9, R9, 0x7ff0, RZ, 0xc0, !PT ;  /* 0x00007ff009097812 */ /* 0x000fe200078ec0ff */
[----:B--23--:R-:W-:Y:S06]  /*0130*/  @!P0 BRA `(.L_x_3) ;  /* 0x00000010006c8947 */ /* 0x00cfec0003800000 */
[----:B------:R-:W0:Y:S01]  /*0140*/  S2UR UR7, SR_CgaCtaId ;  /* 0x00000000000779c3 */ /* 0x000e220000008800 */
[----:B------:R-:W-:Y:S01]  /*0150*/  UMOV UR6, 0x400 ;  /* 0x0000040000067882 */ /* 0x000fe20000000000 */
[C---:B------:R-:W-:Y:S01]  /*0160*/  ISETP.GE.U32.AND P0, PT, R3.reuse, 0x31, PT ;  /* 0x000000310300780c */ /* 0x040fe20003f06070 */
[----:B------:R-:W-:Y:S01]  /*0170*/  UIADD3 UR4, UPT, UPT, UR6, 0x400, URZ ;  /* 0x0000040006047890 */ /* 0x000fe2000fffe0ff */
[----:B------:R-:W-:Y:S01]  /*0180*/  IMAD.IADD R6, R10, 0x1, R8 ;  /* 0x000000010a067824 */ /* 0x000fe200078e0208 */
[----:B------:R-:W-:Y:S01]  /*0190*/  CS2R R12, SRZ ;  /* 0x00000000000c7805 */ /* 0x000fe2000001ff00 */
[----:B------:R-:W-:Y:S01]  /*01a0*/  VIADD R16, R3, 0xffffffff ;  /* 0xffffffff03107836 */ /* 0x000fe20000000000 */
[----:B------:R-:W-:Y:S01]  /*01b0*/  CS2R R14, SRZ ;  /* 0x00000000000e7805 */ /* 0x000fe2000001ff00 */
[----:B------:R-:W-:-:S03]  /*01c0*/  IMAD R11, R4, 0x20, R2 ;  /* 0x00000020040b7824 */ /* 0x000fc600078e0202 */
[----:B------:R-:W-:Y:S01]  /*01d0*/  LEA.HI R16, R16, 0x1, RZ, 0x1c ;  /* 0x0000000110107811 */ /* 0x000fe200078fe0ff */
[----:B------:R-:W-:Y:S01]  /*01e0*/  IMAD R20, R11, R3, R0 ;  /* 0x000000030b147224 */ /* 0x000fe200078e0200 */
[----:B0-----:R-:W-:Y:S02]  /*01f0*/  ULEA UR4, UR7, UR4, 0x18 ;  /* 0x0000000407047291 */ /* 0x001fe4000f8ec0ff */
[----:B------:R-:W-:-:S04]  /*0200*/  ULEA UR6, UR7, UR6, 0x18 ;  /* 0x0000000607067291 */ /* 0x000fc8000f8ec0ff */
[----:B------:R-:W-:Y:S01]  /*0210*/  LEA R5, R7, UR4, 0x7 ;  /* 0x0000000407057c11 */ /* 0x000fe2000f8e38ff */
[----:B------:R-:W-:-:S04]  /*0220*/  UMOV UR4, URZ ;  /* 0x000000ff00047c82 */ /* 0x000fc80008000000 */
[----:B------:R-:W-:Y:S01]  /*0230*/  IMAD R5, R6, 0x2, R5 ;  /* 0x0000000206057824 */ /* 0x000fe200078e0205 */
[----:B------:R-:W-:-:S04]  /*0240*/  IADD3 R6, PT, PT, R9, R8, RZ ;  /* 0x0000000809067210 */ /* 0x000fc80007ffe0ff */
[----:B------:R-:W-:-:S04]  /*0250*/  LEA R6, R6, UR6, 0x5 ;  /* 0x0000000606067c11 */ /* 0x000fc8000f8e28ff */
[----:B------:R-:W-:Y:S01]  /*0260*/  LEA R6, R7, R6, 0x2 ;  /* 0x0000000607067211 */ /* 0x000fe200078e10ff */
[----:B------:R-:W-:Y:S06]  /*0270*/  @!P0 BRA `(.L_x_4) ;  /* 0x0000000800308947 */ /* 0x000fec0003800000 */
[----:B------:R-:W0:Y:S01]  /*0280*/  LDCU.64 UR6, c[0x0][0x380] ;  /* 0x00007000ff0677ac */ /* 0x000e220008000a00 */
[C---:B------:R-:W-:Y:S01]  /*0290*/  IADD3 R17, PT, PT, R2.reuse, 0x20, RZ ;  /* 0x0000002002117810 */ /* 0x040fe20007ffe0ff */
[----:B------:R-:W-:Y:S01]  /*02a0*/  VIADD R18, R2, 0x30 ;  /* 0x0000003002127836 */ /* 0x000fe20000000000 */
[----:B------:R-:W-:Y:S01]  /*02b0*/  LOP3.LUT R22, R16, 0x1ffffffc, RZ, 0xc0, !PT ;  /* 0x1ffffffc10167812 */ /* 0x000fe200078ec0ff */
[----:B------:R-:W-:Y:S02]  /*02c0*/  VIADD R16, R2, 0x10 ;  /* 0x0000001002107836 */ /* 0x000fe40000000000 */
[-CC-:B------:R-:W-:Y:S01]  /*02d0*/  IMAD R17, R17, R3.reuse, R0.reuse ;  /* 0x0000000311117224 */ /* 0x180fe200078e0200 */
[----:B------:R-:W-:Y:S01]  /*02e0*/  IADD3 R22, PT, PT, -R22, RZ, RZ ;  /* 0x000000ff16167210 */ /* 0x000fe20007ffe1ff */
[----:B------:R-:W-:Y:S02]  /*02f0*/  VIADD R11, R11, 0x10 ;  /* 0x000000100b0b7836 */ /* 0x000fe40000000000 */
[-CC-:B------:R-:W-:Y:S01]  /*0300*/  IMAD R21, R2, R3.reuse, R0.reuse ;  /* 0x0000000302157224 */ /* 0x180fe200078e0200 */
[----:B------:R-:W-:Y:S01]  /*0310*/  IADD3 R24, PT, PT, R17, UR5, RZ ;  /* 0x0000000511187c10 */ /* 0x000fe2000fffe0ff */
[----:B------:R-:W-:-:S02]  /*0320*/  IMAD R16, R16, R3, R0 ;  /* 0x0000000310107224 */ /* 0x000fc400078e0200 */
[-CC-:B------:R-:W-:Y:S02]  /*0330*/  IMAD R18, R18, R3.reuse, R0.reuse ;  /* 0x0000000312127224 */ /* 0x180fe400078e0200 */
[----:B------:R-:W-:Y:S01]  /*0340*/  IMAD.MOV.U32 R12, RZ, RZ, RZ ;  /* 0x000000ffff0c7224 */ /* 0x000fe200078e00ff */
[----:B0-----:R-:W-:Y:S01]  /*0350*/  UIADD3 UR4, UP0, UPT, UR6, 0x40, URZ ;  /* 0x0000004006047890 */ /* 0x001fe2000ff1e0ff */
[----:B------:R-:W-:Y:S02]  /*0360*/  IMAD R11, R11, R3, R0 ;  /* 0x000000030b0b7224 */ /* 0x000fe400078e0200 */
[----:B------:R-:W-:Y:S01]  /*0370*/  VIADD R21, R21, UR5 ;  /* 0x0000000515157c36 */ /* 0x000fe20008000000 */
[----:B------:R-:W-:Y:S01]  /*0380*/  UIADD3.X UR6, UPT, UPT, URZ, UR7, URZ, UP0, !UPT ;  /* 0x00000007ff067290 */ /* 0x000fe200087fe4ff */
[----:B------:R-:W-:Y:S02]  /*0390*/  VIADD R25, R16, UR5 ;  /* 0x0000000510197c36 */ /* 0x000fe40008000000 */
[----:B------:R-:W-:-:S02]  /*03a0*/  VIADD R23, R18, UR5 ;  /* 0x0000000512177c36 */ /* 0x000fc40008000000 */
[----:B------:R-:W-:Y:S01]  /*03b0*/  IMAD.U32 R28, RZ, RZ, UR4 ;  /* 0x00000004ff1c7e24 */ /* 0x000fe2000f8e00ff */
[----:B------:R-:W-:Y:S01]  /*03c0*/  MOV R29, UR6 ;  /* 0x00000006001d7c02 */ /* 0x000fe20008000f00 */
[----:B------:R-:W-:-:S06]  /*03d0*/  UMOV UR4, URZ ;  /* 0x000000ff00047c82 */ /* 0x000fcc0008000000 */
.L_x_5:
[----:B------:R-:W0:Y:S01]  /*03e0*/  LDC.64 R32, c[0x0][0x388] ;  /* 0x0000e200ff207b82 */ /* 0x000e220000000a00 */
[----:B------:R-:W-:-:S04]  /*03f0*/  IMAD.WIDE R34, R20, 0x2, R28 ;  /* 0x0000000214227825 */ /* 0x000fc800078e021c */
[----:B------:R-:W-:Y:S01]  /*0400*/  IMAD.WIDE R42, R11, 0x2, R28 ;  /* 0x000000020b2a7825 */ /* 0x000fe200078e021c */
[----:B------:R-:W2:Y:S04]  /*0410*/  LDG.E.U16 R19, desc[UR10][R34.64+-0x40] ;  /* 0xffffc00a22137981 */ /* 0x000ea8000c1e1500 */
[----:B------:R-:W3:Y:S01]  /*0420*/  LDG.E.U16 R37, desc[UR10][R42.64+-0x40] ;  /* 0xffffc00a2a257981 */ /* 0x000ee2000c1e1500 */
[----:B0-----:R-:W-:-:S05]  /*0430*/  IMAD.WIDE R16, R21, 0x2, R32 ;  /* 0x0000000215107825 */ /* 0x001fca00078e0220 */
[----:B------:R-:W4:Y:S04]  /*0440*/  LDG.E.U16 R26, desc[UR10][R16.64] ;  /* 0x0000000a101a7981 */ /* 0x000f28000c1e1500 */
[----:B------:R-:W5:Y:S01]  /*0450*/  LDG.E.U16 R36, desc[UR10][R16.64+0x20] ;  /* 0x0000200a10247981 */ /* 0x000f62000c1e1500 */
[----:B------:R-:W0:Y:S01]  /*0460*/  S2UR UR7, SR_CgaCtaId ;  /* 0x00000000000779c3 */ /* 0x000e220000008800 */
[----:B------:R-:W-:Y:S02]  /*0470*/  UMOV UR6, 0x400 ;  /* 0x0000040000067882 */ /* 0x000fe40000000000 */
[----:B------:R-:W-:Y:S02]  /*0480*/  UIADD3 UR8, UPT, UPT, UR6, 0x400, URZ ;  /* 0x0000040006087890 */ /* 0x000fe4000fffe0ff */
[----:B0-----:R-:W-:-:S02]  /*0490*/  ULEA UR6, UR7, UR6, 0x18 ;  /* 0x0000000607067291 */ /* 0x001fc4000f8ec0ff */
[----:B------:R-:W-:-:S04]  /*04a0*/  ULEA UR8, UR7, UR8, 0x18 ;  /* 0x0000000807087291 */ /* 0x000fc8000f8ec0ff */
[C---:B------:R-:W-:Y:S02]  /*04b0*/  LEA R27, R2.reuse, UR6, 0x5 ;  /* 0x00000006021b7c11 */ /* 0x040fe4000f8e28ff */
[----:B------:R-:W-:-:S03]  /*04c0*/  LEA R31, R2, UR8, 0x6 ;  /* 0x00000008021f7c11 */ /* 0x000fc6000f8e30ff */
[C---:B------:R-:W-:Y:S02]  /*04d0*/  IMAD R30, R0.reuse, 0x2, R27 ;  /* 0x00000002001e7824 */ /* 0x040fe400078e021b */
[----:B------:R-:W-:-:S03]  /*04e0*/  IMAD R31, R0, 0x2, R31 ;  /* 0x00000002001f7824 */ /* 0x000fc600078e021f */
[----:B--2---:R-:W-:Y:S04]  /*04f0*/  STS.U16 [R30], R19 ;  /* 0x000000131e007388 */ /* 0x004fe80000000400 */
[----:B---3--:R-:W-:Y:S04]  /*0500*/  STS.U16 [R30+0x200], R37 ;  /* 0x000200251e007388 */ /* 0x008fe80000000400 */
[----:B----4-:R-:W-:Y:S04]  /*0510*/  STS.U16 [R31], R26 ;  /* 0x0000001a1f007388 */ /* 0x010fe80000000400 */
[----:B-----5:R-:W-:Y:S01]  /*0520*/  STS.U16 [R31+0x20], R36 ;  /* 0x000020241f007388 */ /* 0x020fe20000000400 */
[----:B------:R-:W-:Y:S06]  /*0530*/  BAR.SYNC.DEFER_BLOCKING 0x0 ;  /* 0x0000000000007b1d */ /* 0x000fec0000010000 */
[----:B------:R-:W-:Y:S04]  /*0540*/  LDS.U16 R16, [R5] ;  /* 0x0000000005107984 */ /* 0x000fe80000000400 */
[----:B------:R-:W0:Y:S04]  /*0550*/  LDS.U16 R17, [R5+0x40] ;  /* 0x0000400005117984 */ /* 0x000e280000000400 */
[----:B------:R-:W-:Y:S04]  /*0560*/  LDS.U16 R27, [R5+0x200] ;  /* 0x00020000051b7984 */ /* 0x000fe80000000400 */
[----:B------:R-:W1:Y:S04]  /*0570*/  LDS.U16 R44, [R5+0x240] ;  /* 0x00024000052c7984 */ /* 0x000e680000000400 */
[----:B------:R-:W-:Y:S04]  /*0580*/  LDS R41, [R6] ;  /* 0x0000000006297984 */ /* 0x000fe80000000800 */
[----:B------:R-:W2:Y:S04]  /*0590*/  LDS R40, [R6+0x100] ;  /* 0x0001000006287984 */ /* 0x000ea80000000800 */
[----:B------:R-:W-:Y:S04]  /*05a0*/  LDS R18, [R6+0x10] ;  /* 0x0000100006127984 */ /* 0x000fe80000000800 */
[----:B------:R-:W3:Y:S01]  /*05b0*/  LDS R19, [R6+0x110] ;  /* 0x0001100006137984 */ /* 0x000ee20000000800 */
[----:B------:R-:W-:Y:S01]  /*05c0*/  BAR.SYNC.DEFER_BLOCKING 0x0 ;  /* 0x0000000000007b1d */ /* 0x000fe20000010000 */
[----:B0-----:R-:W-:Y:S01]  /*05d0*/  PRMT R26, R16, 0x5410, R17 ;  /* 0x00005410101a7816 */ /* 0x001fe20000000011 */
[----:B------:R-:W-:-:S04]  /*05e0*/  IMAD.WIDE R16, R25, 0x2, R32 ;  /* 0x0000000219107825 */ /* 0x000fc800078e0220 */
[----:B------:R-:W4:Y:S04]  /*05f0*/  LDG.E.U16 R45, desc[UR10][R34.64+-0x20] ;  /* 0xffffe00a222d7981 */ /* 0x000f28000c1e1500 */
[----:B------:R-:W5:Y:S04]  /*0600*/  LDG.E.U16 R36, desc[UR10][R16.64] ;  /* 0x0000000a10247981 */ /* 0x000f68000c1e1500 */
[----:B------:R-:W3:Y:S04]  /*0610*/  LDG.E.U16 R37, desc[UR10][R42.64+-0x20] ;  /* 0xffffe00a2a257981 */ /* 0x000ee8000c1e1500 */
[----:B------:R2:W5:Y:S01]  /*0620*/  LDG.E.U16 R16, desc[UR10][R16.64+0x20] ;  /* 0x0000200a10107981 */ /* 0x000562000c1e1500 */
[----:B-1----:R-:W-:Y:S01]  /*0630*/  PRMT R27, R27, 0x5410, R44 ;  /* 0x000054101b1b7816 */ /* 0x002fe2000000002c */
[----:B--2---:R-:W-:-:S02]  /*0640*/  IMAD.MOV.U32 R17, RZ, RZ, R40 ;  /* 0x000000ffff117224 */ /* 0x004fc400078e0028 */
[----:B----4-:R-:W-:Y:S04]  /*0650*/  STS.U16 [R30], R45 ;  /* 0x0000002d1e007388 */ /* 0x010fe80000000400 */
[----:B---3--:R-:W-:Y:S04]  /*0660*/  STS.U16 [R30+0x200], R37 ;  /* 0x000200251e007388 */ /* 0x008fe80000000400 */
[----:B-----5:R-:W-:Y:S04]  /*0670*/  STS.U16 [R31], R36 ;  /* 0x000000241f007388 */ /* 0x020fe80000000400 */
[----:B------:R0:W-:Y:S01]  /*0680*/  STS.U16 [R31+0x20], R16 ;  /* 0x000020101f007388 */ /* 0x0001e20000000400 */
[----:B------:R-:W-:Y:S01]  /*0690*/  BAR.SYNC.DEFER_BLOCKING 0x0 ;  /* 0x0000000000007b1d */ /* 0x000fe20000010000 */
[----:B0-----:R-:W-:-:S05]  /*06a0*/  MOV R16, R41 ;  /* 0x0000002900107202 */ /* 0x001fca0000000f00 */
[----:B------:R-:W-:Y:S04]  /*06b0*/  LDS.U16 R37, [R5+0x200] ;  /* 0x0002000005257984 */ /* 0x000fe80000000400 */
[----:B------:R-:W0:Y:S01]  /*06c0*/  LDS.U16 R36, [R5+0x240] ;  /* 0x0002400005247984 */ /* 0x000e220000000400 */
[----:B------:R-:W-:Y:S03]  /*06d0*/  HMMA.16816.F32 R16, R16, R26, R12 ;  /* 0x0000001a1010723c */ /* 0x000fe6000000180c */
[----:B------:R-:W-:Y:S04]  /*06e0*/  LDS.U16 R38, [R5] ;  /* 0x0000000005267984 */ /* 0x000fe80000000400 */
[----:B------:R-:W1:Y:S04]  /*06f0*/  LDS.U16 R39, [R5+0x40] ;  /* 0x0000400005277984 */ /* 0x000e680000000400 */
[----:B------:R-:W-:Y:S04]  /*0700*/  LDS R12, [R6] ;  /* 0x00000000060c7984 */ /* 0x000fe80000000800 */
[----:B------:R-:W-:Y:S04]  /*0710*/  LDS R13, [R6+0x100] ;  /* 0x00010000060d7984 */ /* 0x000fe80000000800 */
[----:B------:R-:W-:Y:S04]  /*0720*/  LDS R14, [R6+0x10] ;  /* 0x00001000060e7984 */ /* 0x000fe80000000800 */
[----:B------:R-:W2:Y:S01]  /*0730*/  LDS R15, [R6+0x110] ;  /* 0x00011000060f7984 */ /* 0x000ea20000000800 */
[----:B------:R-:W-:Y:S01]  /*0740*/  IMAD.WIDE R26, R24, 0x2, R32 ;  /* 0x00000002181a7825 */ /* 0x000fe200078e0220 */
[----:B------:R-:W-:Y:S06]  /*0750*/  BAR.SYNC.DEFER_BLOCKING 0x0 ;  /* 0x0000000000007b1d */ /* 0x000fec0000010000 */
[----:B------:R-:W3:Y:S04]  /*0760*/  LDG.E.U16 R40, desc[UR10][R26.64] ;  /* 0x0000000a1a287981 */ /* 0x000ee8000c1e1500 */
[----:B------:R0:W4:Y:S02]  /*0770*/  LDG.E.U16 R41, desc[UR10][R26.64+0x20] ;  /* 0x0000200a1a297981 */ /* 0x000124000c1e1500 */
[----:B0-----:R-:W-:-:S02]  /*0780*/  PRMT R27, R37, 0x5410, R36 ;  /* 0x00005410251b7816 */ /* 0x001fc40000000024 */
[----:B------:R-:W5:Y:S04]  /*0790*/  LDG.E.U16 R36, desc[UR10][R34.64] ;  /* 0x0000000a22247981 */ /* 0x000f68000c1e1500 */
[----:B------:R-:W3:Y:S01]  /*07a0*/  LDG.E.U16 R37, desc[UR10][R42.64] ;  /* 0x0000000a2a257981 */ /* 0x000ee2000c1e1500 */
[----:B-1----:R-:W-:-:S07]  /*07b0*/  PRMT R26, R38, 0x5410, R39 ;  /* 0x00005410261a7816 */ /* 0x002fce0000000027 */
[----:B--2---:R-:W-:Y:S01]  /*07c0*/  HMMA.16816.F32 R12, R12, R26, R16 ;  /* 0x0000001a0c0c723c */ /* 0x004fe20000001810 */
[----:B------:R-:W-:Y:S01]  /*07d0*/  IMAD.WIDE R32, R23, 0x2, R32 ;  /* 0x0000000217207825 */ /* 0x000fe200078e0220 */
[----:B-----5:R-:W-:Y:S04]  /*07e0*/  STS.U16 [R30], R36 ;  /* 0x000000241e007388 */ /* 0x020fe80000000400 */
[----:B---3--:R-:W-:Y:S04]  /*07f0*/  STS.U16 [R30+0x200], R37 ;  /* 0x000200251e007388 */ /* 0x008fe80000000400 */
[----:B------:R-:W-:Y:S04]  /*0800*/  STS.U16 [R31], R40 ;  /* 0x000000281f007388 */ /* 0x000fe80000000400 */
[----:B----4-:R0:W-:Y:S01]  /*0810*/  STS.U16 [R31+0x20], R41 ;  /* 0x000020291f007388 */ /* 0x0101e20000000400 */
[----:B------:R-:W-:Y:S06]  /*0820*/  BAR.SYNC.DEFER_BLOCKING 0x0 ;  /* 0x0000000000007b1d */ /* 0x000fec0000010000 */
[----:B------:R-:W-:Y:S04]  /*0830*/  LDS.U16 R26, [R5] ;  /* 0x00000000051a7984 */ /* 0x000fe80000000400 */
[----:B------:R-:W1:Y:S04]  /*0840*/  LDS.U16 R39, [R5+0x40] ;  /* 0x0000400005277984 */ /* 0x000e680000000400 */
[----:B------:R-:W-:Y:S04]  /*0850*/  LDS.U16 R27, [R5+0x200] ;  /* 0x00020000051b7984 */ /* 0x000fe80000000400 */
[----:B------:R-:W2:Y:S04]  /*0860*/  LDS.U16 R38, [R5+0x240] ;  /* 0x0002400005267984 */ /* 0x000ea80000000400 */
[----:B------:R-:W-:Y:S04]  /*0870*/  LDS R16, [R6] ;  /* 0x0000000006107984 */ /* 0x000fe80000000800 */
[----:B------:R-:W-:Y:S04]  /*0880*/  LDS R17, [R6+0x100] ;  /* 0x0001000006117984 */ /* 0x000fe80000000800 */
[----:B------:R-:W-:Y:S04]  /*0890*/  LDS R18, [R6+0x10] ;  /* 0x0000100006127984 */ /* 0x000fe80000000800 */
[----:B------:R-:W3:Y:S01]  /*08a0*/  LDS R19, [R6+0x110] ;  /* 0x0001100006137984 */ /* 0x000ee20000000800 */
[----:B------:R-:W-:Y:S06]  /*08b0*/  BAR.SYNC.DEFER_BLOCKING 0x0 ;  /* 0x0000000000007b1d */ /* 0x000fec0000010000 */
[----:B0-----:R-:W4:Y:S04]  /*08c0*/  LDG.E.U16 R41, desc[UR10][R34.64+0x20] ;  /* 0x0000200a22297981 */ /* 0x001f28000c1e1500 */
[----:B------:R-:W5:Y:S04]  /*08d0*/  LDG.E.U16 R42, desc[UR10][R42.64+0x20] ;  /* 0x0000200a2a2a7981 */ /* 0x000f68000c1e1500 */
[----:B------:R-:W5:Y:S04]  /*08e0*/  LDG.E.U16 R40, desc[UR10][R32.64] ;  /* 0x0000000a20287981 */ /* 0x000f68000c1e1500 */
[----:B------:R-:W5:Y:S01]  /*08f0*/  LDG.E.U16 R44, desc[UR10][R32.64+0x20] ;  /* 0x0000200a202c7981 */ /* 0x000f62000c1e1500 */
[----:B------:R-:W-:-:S05]  /*0900*/  LEA R37, R2, UR6, 0x5 ;  /* 0x0000000602257c11 */ /* 0x000fca000f8e28ff */
[----:B------:R-:W-:Y:S01]  /*0910*/  IMAD R45, R0, 0x2, R37 ;  /* 0x00000002002d7824 */ /* 0x000fe200078e0225 */
[----:B-1----:R-:W-:Y:S02]  /*0920*/  PRMT R26, R26, 0x5410, R39 ;  /* 0x000054101a1a7816 */ /* 0x002fe40000000027 */
[----:B--2---:R-:W-:Y:S01]  /*0930*/  PRMT R27, R27, 0x5410, R38 ;  /* 0x000054101b1b7816 */ /* 0x004fe20000000026 */
[----:B------:R-:W-:-:S06]  /*0940*/  VIADD R22, R22, 0x4 ;  /* 0x0000000416167836 */ /* 0x000fcc0000000000 */
[----:B---3--:R-:W-:Y:S01]  /*0950*/  HMMA.16816.F32 R12, R16, R26, R12 ;  /* 0x0000001a100c723c */ /* 0x008fe2000000180c */
[----:B------:R-:W-:Y:S01]  /*0960*/  ISETP.NE.AND P0, PT, R22, RZ, PT ;  /* 0x000000ff1600720c */ /* 0x000fe20003f05270 */
[----:B------:R-:W-:Y:S01]  /*0970*/  UIADD3 UR4, UPT, UPT, UR4, 0x40, URZ ;  /* 0x0000004004047890 */ /* 0x000fe2000fffe0ff */
[----:B------:R-:W-:Y:S01]  /*0980*/  VIADD R11, R11, 0x40 ;  /* 0x000000400b0b7836 */ /* 0x000fe20000000000 */
[----:B------:R-:W-:Y:S01]  /*0990*/  IADD3 R20, PT, PT, R20, 0x40, RZ ;  /* 0x0000004014147810 */ /* 0x000fe20007ffe0ff */
[C---:B------:R-:W-:Y:S01]  /*09a0*/  IMAD R25, R3.reuse, 0x40, R25 ;  /* 0x0000004003197824 */ /* 0x040fe200078e0219 */
[C---:B------:R-:W-:Y:S01]  /*09b0*/  LEA R23, R3.reuse, R23, 0x6 ;  /* 0x0000001703177211 */ /* 0x040fe200078e30ff */
[C---:B------:R-:W-:Y:S02]  /*09c0*/  IMAD R24, R3.reuse, 0x40, R24 ;  /* 0x0000004003187824 */ /* 0x040fe400078e0218 */
[----:B------:R-:W-:Y:S01]  /*09d0*/  IMAD R21, R3, 0x40, R21 ;  /* 0x0000004003157824 */ /* 0x000fe200078e0215 */
[----:B----4-:R-:W-:Y:S04]  /*09e0*/  STS.U16 [R30], R41 ;  /* 0x000000291e007388 */ /* 0x010fe80000000400 */
[----:B-----5:R-:W-:Y:S04]  /*09f0*/  STS.U16 [R45+0x200], R42 ;  /* 0x0002002a2d007388 */ /* 0x020fe80000000400 */
[----:B------:R-:W-:Y:S04]  /*0a00*/  STS.U16 [R31], R40 ;  /* 0x000000281f007388 */ /* 0x000fe80000000400 */
[----:B------:R-:W-:Y:S01]  /*0a10*/  STS.U16 [R31+0x20], R44 ;  /* 0x0000202c1f007388 */ /* 0x000fe20000000400 */
[----:B------:R-:W-:Y:S06]  /*0a20*/  BAR.SYNC.DEFER_BLOCKING 0x0 ;  /* 0x0000000000007b1d */ /* 0x000fec0000010000 */
[----:B------:R-:W-:Y:S04]  /*0a30*/  LDS.U16 R36, [R5] ;  /* 0x0000000005247984 */ /* 0x000fe80000000400 */
[----:B------:R-:W0:Y:S04]  /*0a40*/  LDS.U16 R37, [R5+0x40] ;  /* 0x0000400005257984 */ /* 0x000e280000000400 */
[----:B------:R-:W-:Y:S04]  /*0a50*/  LDS.U16 R34, [R5+0x200] ;  /* 0x0002000005227984 */ /* 0x000fe80000000400 */
[----:B------:R-:W1:Y:S04]  /*0a60*/  LDS.U16 R35, [R5+0x240] ;  /* 0x0002400005237984 */ /* 0x000e680000000400 */
[----:B------:R-:W2:Y:S04]  /*0a70*/  LDS R33, [R6] ;  /* 0x0000000006217984 */ /* 0x000ea80000000800 */
[----:B------:R-:W3:Y:S04]  /*0a80*/  LDS R32, [R6+0x100] ;  /* 0x0001000006207984 */ /* 0x000ee80000000800 */
[----:B------:R-:W4:Y:S04]  /*0a90*/  LDS R31, [R6+0x10] ;  /* 0x00001000061f7984 */ /* 0x000f280000000800 */
[----:B------:R-:W5:Y:S01]  /*0aa0*/  LDS R30, [R6+0x110] ;  /* 0x00011000061e7984 */ /* 0x000f620000000800 */
[----:B0-----:R-:W-:-:S02]  /*0ab0*/  PRMT R26, R36, 0x5410, R37 ;  /* 0x00005410241a7816 */ /* 0x001fc40000000025 */
[----:B-1----:R-:W-:Y:S02]  /*0ac0*/  PRMT R27, R34, 0x5410, R35 ;  /* 0x00005410221b7816 */ /* 0x002fe40000000023 */
[----:B--2---:R-:W-:Y:S01]  /*0ad0*/  MOV R16, R33 ;  /* 0x0000002100107202 */ /* 0x004fe20000000f00 */
[----:B---3--:R-:W-:Y:S02]  /*0ae0*/  IMAD.MOV.U32 R17, RZ, RZ, R32 ;  /* 0x000000ffff117224 */ /* 0x008fe400078e0020 */
[----:B----4-:R-:W-:Y:S01]  /*0af0*/  IMAD.MOV.U32 R18, RZ, RZ, R31 ;  /* 0x000000ffff127224 */ /* 0x010fe200078e001f */
[----:B-----5:R-:W-:-:S07]  /*0b00*/  MOV R19, R30 ;  /* 0x0000001e00137202 */ /* 0x020fce0000000f00 */
[----:B------:R-:W-:Y:S01]  /*0b10*/  HMMA.16816.F32 R12, R16, R26, R12 ;  /* 0x0000001a100c723c */ /* 0x000fe2000000180c */
[----:B------:R-:W-:Y:S06]  /*0b20*/  BAR.SYNC.DEFER_BLOCKING 0x0 ;  /* 0x0000000000007b1d */ /* 0x000fec0000010000 */
[----:B------:R-:W-:-:S13]  /*0b30*/  @P0 BRA `(.L_x_5) ;  /* 0xfffffff800280947 */ /* 0x000fda000383ffff */
.L_x_4:
[----:B------:R-:W-:-:S05]  /*0b40*/  VIADD R16, R3, 0xffffffff ;  /* 0xffffffff03107836 */ /* 0x000fca0000000000 */
[----:B------:R-:W-:-:S04]  /*0b50*/  LEA.HI R11, R16, 0x1, RZ, 0x1c ;  /* 0x00000001100b7811 */ /* 0x000fc800078fe0ff */
[----:B------:R-:W-:-:S13]  /*0b60*/  LOP3.LUT P0, R11, R11, 0x3, RZ, 0xc0, !PT ;  /* 0x000000030b0b7812 */ /* 0x000fda000780c0ff */
[----:B------:R-:W-:Y:S05]  /*0b70*/  @!P0 BRA `(.L_x_3) ;  /* 0x0000000400dc8947 */ /* 0x000fea0003800000 */
[----:B------:R-:W0:Y:S01]  /*0b80*/  S2UR UR7, SR_CgaCtaId ;  /* 0x00000000000779c3 */ /* 0x000e220000008800 */
[----:B------:R-:W-:Y:S01]  /*0b90*/  ISETP.NE.AND P1, PT, R11, 0x1, PT ;  /* 0x000000010b00780c */ /* 0x000fe20003f25270 */
[----:B------:R-:W-:Y:S01]  /*0ba0*/  UMOV UR6, 0x400 ;  /* 0x0000040000067882 */ /* 0x000fe20000000000 */
[----:B------:R-:W-:Y:S01]  /*0bb0*/  LEA R11, R4, R2, 0x5 ;  /* 0x00000002040b7211 */ /* 0x000fe200078e28ff */
[----:B------:R-:W-:Y:S01]  /*0bc0*/  UIADD3 UR8, UPT, UPT, UR6, 0x400, URZ ;  /* 0x0000040006087890 */ /* 0x000fe2000fffe0ff */
[----:B------:R-:W-:-:S03]  /*0bd0*/  LOP3.LUT P0, RZ, R16, 0x10, RZ, 0xc0, !PT ;  /* 0x0000001010ff7812 */ /* 0x000fc6000780c0ff */
[----:B------:R-:W-:Y:S01]  /*0be0*/  IMAD R11, R11, R3, R0 ;  /* 0x000000030b0b7224 */ /* 0x000fe200078e0200 */
[----:B0-----:R-:W-:Y:S02]  /*0bf0*/  ULEA UR6, UR7, UR6, 0x18 ;  /* 0x0000000607067291 */ /* 0x001fe4000f8ec0ff */
[----:B------:R-:W-:-:S03]  /*0c00*/  ULEA UR8, UR7, UR8, 0x18 ;  /* 0x0000000807087291 */ /* 0x000fc6000f8ec0ff */
[----:B------:R-:W-:Y:S09]  /*0c10*/  @!P1 BRA `(.L_x_6) ;  /* 0x0000000400189947 */ /* 0x000ff20003800000 */
[----:B------:R-:W0:Y:S01]  /*0c20*/  LDC.64 R18, c[0x0][0x380] ;  /* 0x0000e000ff127b82 */ /* 0x000e220000000a00 */
[----:B------:R-:W-:Y:S02]  /*0c30*/  VIADD R28, R2, UR4 ;  /* 0x00000004021c7c36 */ /* 0x000fe40008000000 */
[----:B------:R-:W-:Y:S02]  /*0c40*/  VIADD R16, R11, UR4 ;  /* 0x000000040b107c36 */ /* 0x000fe40008000000 */
[----:B------:R-:W-:-:S03]  /*0c50*/  IMAD R17, R28, R3, UR5 ;  /* 0x000000051c117e24 */ /* 0x000fc6000f8e0203 */
[----:B------:R-:W1:Y:S01]  /*0c60*/  LDC.64 R20, c[0x0][0x388] ;  /* 0x0000e200ff147b82 */ /* 0x000e620000000a00 */
[----:B------:R-:W-:Y:S01]  /*0c70*/  LEA R23, R3, R16, 0x4 ;  /* 0x0000001003177211 */ /* 0x000fe200078e20ff */
[----:B------:R-:W-:Y:S02]  /*0c80*/  IMAD.IADD R25, R17, 0x1, R0 ;  /* 0x0000000111197824 */ /* 0x000fe400078e0200 */
[----:B0-----:R-:W-:-:S04]  /*0c90*/  IMAD.WIDE R16, R16, 0x2, R18 ;  /* 0x0000000210107825 */ /* 0x001fc800078e0212 */
[----:B------:R-:W-:Y:S01]  /*0ca0*/  IMAD.WIDE R18, R23, 0x2, R18 ;  /* 0x0000000217127825 */ /* 0x000fe200078e0212 */
[----:B------:R-:W2:Y:S03]  /*0cb0*/  LDG.E.U16 R24, desc[UR10][R16.64] ;  /* 0x0000000a10187981 */ /* 0x000ea6000c1e1500 */
[----:B-1----:R-:W-:Y:S01]  /*0cc0*/  IMAD.WIDE R22, R25, 0x2, R20 ;  /* 0x0000000219167825 */ /* 0x002fe200078e0214 */
[----:B------:R-:W3:Y:S04]  /*0cd0*/  LDG.E.U16 R26, desc[UR10][R18.64] ;  /* 0x0000000a121a7981 */ /* 0x000ee8000c1e1500 */
[----:B------:R-:W4:Y:S04]  /*0ce0*/  LDG.E.U16 R27, desc[UR10][R22.64] ;  /* 0x0000000a161b7981 */ /* 0x000f28000c1e1500 */
[----:B------:R-:W5:Y:S01]  /*0cf0*/  LDG.E.U16 R29, desc[UR10][R22.64+0x20] ;  /* 0x0000200a161d7981 */ /* 0x000f62000c1e1500 */
[----:B------:R-:W-:-:S02]  /*0d00*/  LEA R31, R2, UR6, 0x5 ;  /* 0x00000006021f7c11 */ /* 0x000fc4000f8e28ff */
[----:B------:R-:W-:-:S03]  /*0d10*/  LEA R33, R2, UR8, 0x6 ;  /* 0x0000000802217c11 */ /* 0x000fc6000f8e30ff */
[C---:B------:R-:W-:Y:S02]  /*0d20*/  IMAD R41, R0.reuse, 0x2, R31 ;  /* 0x0000000200297824 */ /* 0x040fe400078e021f */
[----:B------:R-:W-:Y:S01]  /*0d30*/  IMAD R40, R0, 0x2, R33 ;  /* 0x0000000200287824 */ /* 0x000fe200078e0221 */
[----:B------:R-:W-:-:S05]  /*0d40*/  IADD3 R28, PT, PT, R28, 0x10, RZ ;  /* 0x000000101c1c7810 */ /* 0x000fca0007ffe0ff */
[----:B------:R-:W-:-:S05]  /*0d50*/  IMAD R25, R28, R3, UR5 ;  /* 0x000000051c197e24 */ /* 0x000fca000f8e0203 */
[----:B------:R-:W-:-:S05]  /*0d60*/  IADD3 R25, PT, PT, R25, R0, RZ ;  /* 0x0000000019197210 */ /* 0x000fca0007ffe0ff */
[----:B------:R-:W-:Y:S01]  /*0d70*/  IMAD.WIDE R20, R25, 0x2, R20 ;  /* 0x0000000219147825 */ /* 0x000fe200078e0214 */
[----:B--2---:R-:W-:Y:S04]  /*0d80*/  STS.U16 [R41], R24 ;  /* 0x0000001829007388 */ /* 0x004fe80000000400 */
[----:B---3--:R0:W-:Y:S04]  /*0d90*/  STS.U16 [R41+0x200], R26 ;  /* 0x0002001a29007388 */ /* 0x0081e80000000400 */
[----:B----4-:R1:W-:Y:S04]  /*0da0*/  STS.U16 [R40], R27 ;  /* 0x0000001b28007388 */ /* 0x0103e80000000400 */
[----:B-----5:R-:W-:Y:S01]  /*0db0*/  STS.U16 [R40+0x20], R29 ;  /* 0x0000201d28007388 */ /* 0x020fe20000000400 */
[----:B------:R-:W-:Y:S06]  /*0dc0*/  BAR.SYNC.DEFER_BLOCKING 0x0 ;  /* 0x0000000000007b1d */ /* 0x000fec0000010000 */
[----:B------:R-:W-:Y:S04]  /*0dd0*/  LDS.U16 R30, [R5] ;  /* 0x00000000051e7984 */ /* 0x000fe80000000400 */
[----:B------:R-:W-:Y:S04]  /*0de0*/  LDS.U16 R31, [R5+0x40] ;  /* 0x00004000051f7984 */ /* 0x000fe80000000400 */
[----:B------:R-:W-:Y:S04]  /*0df0*/  LDS.U16 R32, [R5+0x200] ;  /* 0x0002000005207984 */ /* 0x000fe80000000400 */
[----:B------:R-:W-:Y:S04]  /*0e00*/  LDS.U16 R33, [R5+0x240] ;  /* 0x0002400005217984 */ /* 0x000fe80000000400 */
[----:B------:R-:W-:Y:S04]  /*0e10*/  LDS R28, [R6] ;  /* 0x00000000061c7984 */ /* 0x000fe80000000800 */
[----:B------:R-:W2:Y:S04]  /*0e20*/  LDS R25, [R6+0x100] ;  /* 0x0001000006197984 */ /* 0x000ea80000000800 */
[----:B------:R-:W-:Y:S04]  /*0e30*/  LDS R24, [R6+0x10] ;  /* 0x0000100006187984 */ /* 0x000fe80000000800 */
[----:B------:R-:W3:Y:S01]  /*0e40*/  LDS R22, [R6+0x110] ;  /* 0x0001100006167984 */ /* 0x000ee20000000800 */
[----:B------:R-:W-:Y:S06]  /*0e50*/  BAR.SYNC.DEFER_BLOCKING 0x0 ;  /* 0x0000000000007b1d */ /* 0x000fec0000010000 */
[----:B------:R2:W4:Y:S04]  /*0e60*/  LDG.E.U16 R16, desc[UR10][R16.64+0x20] ;  /* 0x0000200a10107981 */ /* 0x000528000c1e1500 */
[----:B------:R3:W5:Y:S04]  /*0e70*/  LDG.E.U16 R18, desc[UR10][R18.64+0x20] ;  /* 0x0000200a12127981 */ /* 0x000768000c1e1500 */
[----:B0-----:R-:W5:Y:S04]  /*0e80*/  LDG.E.U16 R26, desc[UR10][R20.64] ;  /* 0x0000000a141a7981 */ /* 0x001f68000c1e1500 */
[----:B-1----:R0:W5:Y:S01]  /*0e90*/  LDG.E.U16 R27, desc[UR10][R20.64+0x20] ;  /* 0x0000200a141b7981 */ /* 0x002162000c1e1500 */
[----:B--2---:R-:W-:-:S02]  /*0ea0*/  IMAD.MOV.U32 R17, RZ, RZ, R25 ;  /* 0x000000ffff117224 */ /* 0x004fc400078e0019 */
[----:B---3--:R-:W-:Y:S01]  /*0eb0*/  IMAD.MOV.U32 R19, RZ, RZ, R22 ;  /* 0x000000ffff137224 */ /* 0x008fe200078e0016 */
[----:B0-----:R-:W-:Y:S02]  /*0ec0*/  PRMT R20, R30, 0x5410, R31 ;  /* 0x000054101e147816 */ /* 0x001fe4000000001f */
[----:B------:R-:W-:Y:S01]  /*0ed0*/  PRMT R21, R32, 0x5410, R33 ;  /* 0x0000541020157816 */ /* 0x000fe20000000021 */
[----:B------:R-:W-:Y:S01]  /*0ee0*/  UIADD3 UR4, UPT, UPT, UR4, 0x20, URZ ;  /* 0x0000002004047890 */ /* 0x000fe2000fffe0ff */
[----:B----4-:R0:W-:Y:S04]  /*0ef0*/  STS.U16 [R41], R16 ;  /* 0x0000001029007388 */ /* 0x0101e80000000400 */
[----:B-----5:R1:W-:Y:S04]  /*0f00*/  STS.U16 [R41+0x200], R18 ;  /* 0x0002001229007388 */ /* 0x0203e80000000400 */
[----:B------:R-:W-:Y:S04]  /*0f10*/  STS.U16 [R40], R26 ;  /* 0x0000001a28007388 */ /* 0x000fe80000000400 */
[----:B------:R-:W-:Y:S01]  /*0f20*/  STS.U16 [R40+0x20], R27 ;  /* 0x0000201b28007388 */ /* 0x000fe20000000400 */
[----:B------:R-:W-:Y:S01]  /*0f30*/  BAR.SYNC.DEFER_BLOCKING 0x0 ;  /* 0x0000000000007b1d */ /* 0x000fe20000010000 */
[----:B0-----:R-:W-:-:S02]  /*0f40*/  MOV R16, R28 ;  /* 0x0000001c00107202 */ /* 0x001fc40000000f00 */
[----:B-1----:R-:W-:-:S03]  /*0f50*/  MOV R18, R24 ;  /* 0x0000001800127202 */ /* 0x002fc60000000f00 */
        /* <DEDUP_REMOVED lines=8> */
[----:B------:R-:W-:Y:S01]  /*0fe0*/  HMMA.16816.F32 R12, R16, R20, R12 ;  /* 0x00000014100c723c */ /* 0x000fe2000000180c */
[----:B0-----:R-:W-:-:S02]  /*0ff0*/  PRMT R36, R36, 0x5410, R37 ;  /* 0x0000541024247816 */ /* 0x001fc40000000025 */
[----:B-1----:R-:W-:Y:S02]  /*1000*/  PRMT R37, R38, 0x5410, R39 ;  /* 0x0000541026257816 */ /* 0x002fe40000000027 */
[----:B--2---:R-:W-:Y:S01]  /*1010*/  MOV R16, R29 ;  /* 0x0000001d00107202 */ /* 0x004fe20000000f00 */
[----:B---3--:R-:W-:Y:S01]  /*1020*/  IMAD.MOV.U32 R17, RZ, RZ, R34 ;  /* 0x000000ffff117224 */ /* 0x008fe200078e0022 */
[----:B----4-:R-:W-:Y:S01]  /*1030*/  MOV R18, R35 ;  /* 0x0000002300127202 */ /* 0x010fe20000000f00 */
[----:B-----5:R-:W-:-:S12]  /*1040*/  IMAD.MOV.U32 R19, RZ, RZ, R23 ;  /* 0x000000ffff137224 */ /* 0x020fd800078e0017 */
[----:B------:R-:W-:Y:S01]  /*1050*/  HMMA.16816.F32 R12, R16, R36, R12 ;  /* 0x00000024100c723c */ /* 0x000fe2000000180c */
[----:B------:R-:W-:-:S15]  /*1060*/  BAR.SYNC.DEFER_BLOCKING 0x0 ;  /* 0x0000000000007b1d */ /* 0x000fde0000010000 */
[----:B------:R-:W-:-:S04]  /*1070*/  NOP ;  /* 0x0000000000007918 */ /* 0x000fc80000000000 */
.L_x_6:
[----:B------:R-:W-:Y:S05]  /*1080*/  @P0 BRA `(.L_x_3) ;  /* 0x0000000000980947 */ /* 0x000fea0003800000 */
[----:B------:R-:W0:Y:S01]  /*1090*/  LDC.64 R18, c[0x0][0x380] ;  /* 0x0000e000ff127b82 */ /* 0x000e220000000a00 */
[----:B------:R-:W-:Y:S01]  /*10a0*/  IADD3 R16, PT, PT, R2, UR4, RZ ;  /* 0x0000000402107c10 */ /* 0x000fe2000fffe0ff */
[----:B------:R-:W-:-:S04]  /*10b0*/  VIADD R11, R11, UR4 ;  /* 0x000000040b0b7c36 */ /* 0x000fc80008000000 */
[----:B------:R-:W-:Y:S01]  /*10c0*/  IMAD R17, R16, R3, UR5 ;  /* 0x0000000510117e24 */ /* 0x000fe2000f8e0203 */
[----:B------:R-:W-:Y:S01]  /*10d0*/  LEA R3, R3, R11, 0x4 ;  /* 0x0000000b03037211 */ /* 0x000fe200078e20ff */
[----:B------:R-:W1:Y:S02]  /*10e0*/  LDC.64 R20, c[0x0][0x388] ;  /* 0x0000e200ff147b82 */ /* 0x000e640000000a00 */
[----:B------:R-:W-:Y:S02]  /*10f0*/  IMAD.IADD R23, R17, 0x1, R0 ;  /* 0x0000000111177824 */ /* 0x000fe400078e0200 */
[----:B0-----:R-:W-:-:S04]  /*1100*/  IMAD.WIDE R16, R11, 0x2, R18 ;  /* 0x000000020b107825 */ /* 0x001fc800078e0212 */
[----:B------:R-:W-:Y:S02]  /*1110*/  IMAD.WIDE R18, R3, 0x2, R18 ;  /* 0x0000000203127825 */ /* 0x000fe400078e0212 */
[----:B------:R-:W2:Y:S02]  /*1120*/  LDG.E.U16 R16, desc[UR10][R16.64] ;  /* 0x0000000a10107981 */ /* 0x000ea4000c1e1500 */
[----:B-1----:R-:W-:Y:S02]  /*1130*/  IMAD.WIDE R20, R23, 0x2, R20 ;  /* 0x0000000217147825 */ /* 0x002fe400078e0214 */
[----:B------:R-:W3:Y:S04]  /*1140*/  LDG.E.U16 R18, desc[UR10][R18.64] ;  /* 0x0000000a12127981 */ /* 0x000ee8000c1e1500 */
[----:B------:R-:W4:Y:S04]  /*1150*/  LDG.E.U16 R3, desc[UR10][R20.64] ;  /* 0x0000000a14037981 */ /* 0x000f28000c1e1500 */
[----:B------:R-:W5:Y:S01]  /*1160*/  LDG.E.U16 R11, desc[UR10][R20.64+0x20] ;  /* 0x0000200a140b7981 */ /* 0x000f62000c1e1500 */
[----:B------:R-:W-:-:S02]  /*1170*/  LEA R23, R2, UR6, 0x5 ;  /* 0x0000000602177c11 */ /* 0x000fc4000f8e28ff */
[----:B------:R-:W-:Y:S02]  /*1180*/  LEA R27, R2, UR8, 0x6 ;  /* 0x00000008021b7c11 */ /* 0x000fe4000f8e30ff */
[----:B------:R-:W-:-:S03]  /*1190*/  LEA R25, R0, R23, 0x1 ;  /* 0x0000001700197211 */ /* 0x000fc600078e08ff */
[----:B------:R-:W-:Y:S02]  /*11a0*/  IMAD R24, R0, 0x2, R27 ;  /* 0x0000000200187824 */ /* 0x000fe400078e021b */
        /* <DEDUP_REMOVED lines=9> */
[----:B------:R-:W2:Y:S04]  /*1240*/  LDS R0, [R6] ;  /* 0x0000000006007984 */ /* 0x000ea80000000800 */
[----:B------:R-:W3:Y:S04]  /*1250*/  LDS R2, [R6+0x10] ;  /* 0x0000100006027984 */ /* 0x000ee80000000800 */
[----:B------:R-:W-:Y:S04]  /*1260*/  LDS R17, [R6+0x100] ;  /* 0x0001000006117984 */ /* 0x000fe80000000800 */
[----:B------:R-:W4:Y:S01]  /*1270*/  LDS R19, [R6+0x110] ;  /* 0x0001100006137984 */ /* 0x000f220000000800 */
[----:B0-----:R-:W-:-:S02]  /*1280*/  PRMT R22, R22, 0x5410, R21 ;  /* 0x0000541016167816 */ /* 0x001fc40000000015 */
[----:B-1----:R-:W-:Y:S02]  /*1290*/  PRMT R23, R23, 0x5410, R20 ;  /* 0x0000541017177816 */ /* 0x002fe40000000014 */
[----:B--2---:R-:W-:Y:S01]  /*12a0*/  MOV R16, R0 ;  /* 0x0000000000107202 */ /* 0x004fe20000000f00 */
[----:B---3--:R-:W-:-:S07]  /*12b0*/  IMAD.MOV.U32 R18, RZ, RZ, R2 ;  /* 0x000000ffff127224 */ /* 0x008fce00078e0002 */
[----:B----4-:R-:W-:Y:S01]  /*12c0*/  HMMA.16816.F32 R12, R16, R22, R12 ;  /* 0x00000016100c723c */ /* 0x010fe2000000180c */
[----:B------:R-:W-:-:S15]  /*12d0*/  BAR.SYNC.DEFER_BLOCKING 0x0 ;  /* 0x0000000000007b1d */ /* 0x000fde0000010000 */
[----:B------:R-:W-:-:S04]  /*12e0*/  NOP ;  /* 0x0000000000007918 */ /* 0x000fc80000000000 */
.L_x_3:
[----:B------:R-:W0:Y:S01]  /*12f0*/  LDC R0, c[0x0][0x39c] ;  /* 0x0000e700ff007b82 */ /* 0x000e220000000800 */
[----:B------:R-:W-:Y:S01]  /*1300*/  LEA R9, R4, R9, 0x5 ;  /* 0x0000000904097211 */ /* 0x000fe200078e28ff */
[----:B------:R-:W-:-:S03]  /*1310*/  VIADD R10, R10, UR5 ;  /* 0x000000050a0a7c36 */ /* 0x000fc60008000000 */
[----:B------:R-:W-:Y:S01]  /*1320*/  IADD3 R9, PT, PT, R8, R9, RZ ;  /* 0x0000000908097210 */ /* 0x000fe20007ffe0ff */
[----:B------:R-:W-:Y:S02]  /*1330*/  IMAD R10, R7, 0x2, R10 ;  /* 0x00000002070a7824 */ /* 0x000fe400078e020a */
[----:B------:R-:W1:Y:S02]  /*1340*/  LDC.64 R16, c[0x0][0x390] ;  /* 0x0000e400ff107b82 */ /* 0x000e640000000a00 */
[----:B0-----:R-:W-:-:S05]  /*1350*/  IMAD R9, R9, R0, R10 ;  /* 0x0000000009097224 */ /* 0x001fca00078e020a */
[----:B------:R-:W-:Y:S01]  /*1360*/  LEA R5, R0, R9, 0x3 ;  /* 0x0000000900057211 */ /* 0x000fe200078e18ff */
[----:B-1----:R-:W-:-:S04]  /*1370*/  IMAD.WIDE R2, R9, 0x4, R16 ;  /* 0x0000000409027825 */ /* 0x002fc800078e0210 */
[----:B------:R-:W-:Y:S01]  /*1380*/  IMAD.WIDE R4, R5, 0x4, R16 ;  /* 0x0000000405047825 */ /* 0x000fe200078e0210 */
[----:B------:R-:W-:Y:S04]  /*1390*/  STG.E desc[UR10][R2.64], R12 ;  /* 0x0000000c02007986 */ /* 0x000fe8000c10190a */
[----:B------:R-:W-:Y:S04]  /*13a0*/  STG.E desc[UR10][R2.64+0x4], R13 ;  /* 0x0000040d02007986 */ /* 0x000fe8000c10190a */
[----:B------:R-:W-:Y:S04]  /*13b0*/  STG.E desc[UR10][R4.64], R14 ;  /* 0x0000000e04007986 */ /* 0x000fe8000c10190a */
[----:B------:R-:W-:Y:S01]  /*13c0*/  STG.E desc[UR10][R4.64+0x4], R15 ;  /* 0x0000040f04007986 */ /* 0x000fe2000c10190a */
[----:B------:R-:W-:Y:S05]  /*13d0*/  EXIT ;  /* 0x000000000000794d */ /* 0x000fea0003800000 */
.L_x_7:
        /* <DEDUP_REMOVED lines=10> */
.L_x_9:


//--------------------- .nv.shared._Z14mma_matmul_1_1PK6__halfS1_Pfiii --------------------------
	.section	.nv.shared._Z14mma_matmul_1_1PK6__halfS1_Pfiii,"aw",@nobits
	.sectionflags	@""
	.align	2
.nv.shared._Z14mma_matmul_1_1PK6__halfS1_Pfiii:
	.zero		5120


//--------------------- .nv.shared.reserved.0     --------------------------
	.section	.nv.shared.reserved.0,"aw",@nobits
	.weak		__nv_reservedSMEM_offset_0_alias
	.size		__nv_reservedSMEM_offset_0_alias, 0, 64
	.other		__nv_reservedSMEM_offset_0_alias,@"STO_CUDA_RESERVED_SHARED STV_DEFAULT"
__nv_reservedSMEM_offset_0_alias:
	.zero		0
	.zero		64


//--------------------- .nv.shared._Z14mma_matmul_1_0PK6__halfS1_Pfiii --------------------------
	.section	.nv.shared._Z14mma_matmul_1_0PK6__halfS1_Pfiii,"aw",@nobits
	.sectionflags	@""
	.align	2
.nv.shared._Z14mma_matmul_1_0PK6__halfS1_Pfiii:
	.zero		3072


//--------------------- .nv.constant0._Z14mma_matmul_1_1PK6__halfS1_Pfiii --------------------------
	.section	.nv.constant0._Z14mma_matmul_1_1PK6__halfS1_Pfiii,"a",@progbits
	.sectionflags	@""
	.align	4
.nv.constant0._Z14mma_matmul_1_1PK6__halfS1_Pfiii:
	.zero		932


//--------------------- .nv.constant0._Z14mma_matmul_1_0PK6__halfS1_Pfiii --------------------------
	.section	.nv.constant0._Z14mma_matmul_1_0PK6__halfS1_Pfiii,"a",@progbits
	.sectionflags	@""
	.align	4
.nv.constant0._Z14mma_matmul_1_0PK6__halfS1_Pfiii:
	.zero		932


//--------------------- SYMBOLS --------------------------

	.type		.nv.reservedSmem.offset0,@object
	.size		.nv.reservedSmem.offset0,0x4
	.type		.nv.reservedSmem.cap,@object
	.size		.nv.reservedSmem.cap,0x4
